// auto-generated by cutlass_sweep.conv — config: {"arch": "sm_90", "cluster_m": 1, "cluster_n": 1, "conv_kind": "dgrad", "dtype": "fp16", "ndim": 2, "tile_k": 32, "tile_m": 64, "tile_n": 128}
#include "cutlass/cutlass.h"
#include "cute/tensor.hpp"
#include "cutlass/kernel_hardware_info.hpp"
#include "cutlass/conv/convolution.h"
#include "cutlass/conv/dispatch_policy.hpp"
#include "cutlass/conv/collective/collective_builder.hpp"
#include "cutlass/conv/kernel/conv_universal.hpp"
#include "cutlass/conv/device/conv_universal_adapter.hpp"
#include "cutlass/epilogue/collective/collective_builder.hpp"

using namespace cute;
using Elem = cutlass::half_t;
using Acc  = float;
using LayoutAB = cutlass::layout::TensorNHWC;
using LayoutC  = cutlass::layout::TensorNHWC;
constexpr auto ConvOp = cutlass::conv::Operator::kDgrad;
using TileShape    = Shape<_64, _128, Shape<_32>>;
using ClusterShape = Shape<_1, _1, _1>;

using CollectiveEpilogue = typename cutlass::epilogue::collective::CollectiveBuilder<
    cutlass::arch::Sm90, cutlass::arch::OpClassTensorOp,
    TileShape, ClusterShape,
    cutlass::epilogue::collective::EpilogueTileAuto,
    Acc, Acc,
    Elem, LayoutC, 128 / cutlass::sizeof_bits<Elem>::value,
    Elem, LayoutC, 128 / cutlass::sizeof_bits<Elem>::value,
    cutlass::epilogue::collective::EpilogueScheduleAuto
  >::CollectiveOp;

using CollectiveMainloop = typename cutlass::conv::collective::CollectiveBuilder<
    cutlass::arch::Sm90, cutlass::arch::OpClassTensorOp, ConvOp,
    Elem, LayoutAB, 128 / cutlass::sizeof_bits<Elem>::value,
    Elem, LayoutAB, 128 / cutlass::sizeof_bits<Elem>::value,
    Acc,
    TileShape, ClusterShape,
    cutlass::conv::collective::StageCountAutoCarveout<
        static_cast<int>(sizeof(typename CollectiveEpilogue::SharedStorage))>,
    cutlass::conv::collective::KernelScheduleAuto
  >::CollectiveOp;

using ProblemShape = cutlass::conv::ConvProblemShape<
    ConvOp, CollectiveMainloop::DispatchPolicy::NumSpatialDimensions>;
using ConvKernel = cutlass::conv::kernel::ConvUniversal<
    ProblemShape, CollectiveMainloop, CollectiveEpilogue>;
using Conv = cutlass::conv::device::ConvUniversalAdapter<ConvKernel>;

auto* _anchor = &cutlass::device_kernel<ConvKernel>;


// ===== COMPILED SASS (sm_90a) =====

	.target	sm_90a

	.elftype	@"ET_EXEC"


//--------------------- .note.nv.tkinfo           --------------------------
	.section	.note.nv.tkinfo,"",@"SHT_NOTE"
	.sectionflags	@"SHF_NOTE_NV_TKINFO"
	.tkinfo
        /*0018*/ 	.word	0x00000002
        /*0030*/ 	.string	""
        /*0030*/ 	.string	"ptxas"
        /*0030*/ 	.string	"Cuda compilation tools, release 13.0, V13.0.88"
        /*0030*/ 	.string	"Build cuda_13.0.r13.0/compiler.36424714_0"
        /*0030*/ 	.string	"-arch sm_90a -m 64 "



//--------------------- .note.nv.cuinfo           --------------------------
	.section	.note.nv.cuinfo,"",@"SHT_NOTE"
	.sectionflags	@"SHF_NOTE_NV_CUINFO"
        /*0018*/ 	.short	0x0002
        /*001a*/ 	.short	0x005a
        /*001c*/ 	.short	0x0082
	.zero		2


//--------------------- .nv.info                  --------------------------
	.section	.nv.info,"",@"SHT_CUDA_INFO"
	.align	4


	//----- nvinfo : EIATTR_REGCOUNT
	.align		4
        /*0000*/ 	.byte	0x04, 0x2f
        /*0002*/ 	.short	(.L_12 - .L_11)
	.align		4
.L_11:
        /*0004*/ 	.word	index@(_ZN7cutlass13device_kernelINS_4conv6kernel13ConvUniversalINS1_16ConvProblemShapeILNS1_8OperatorE1ELi2EEENS1_10collective14CollectiveConvINS1_46MainloopSm90TmaGmmaWarpSpecializedImplicitGemmILS5_1ELi18ELi2EN4cute5tupleIJNSA_1CILi1EEESD_SD_EEENS1_36KernelImplicitTmaWarpSpecializedSm90ELi1EEENSB_IJNSC_ILi64EEENSC_ILi128EEENSB_IJNSC_ILi32EEEEEEEEENS_6half_tESM_NSA_8TiledMMAINSA_8MMA_AtomIJNSA_4SM904GMMA26MMA_64x128x16_F32F16F16_SSILNSQ_5MajorE0ELSS_1ELNSQ_7ScaleInE1ELST_1EEEEEENSA_6LayoutISE_NSB_IJNSC_ILi0EEESX_SX_EEEEENSB_IJNSA_10UnderscoreES10_S10_EEEEENS7_6detail26Sm90ImplicitGemmTileTraitsINSA_20SM90_TMA_LOAD_IM2COLENSA_14ComposedLayoutINSA_7SwizzleILi2ELi4ELi3EEENSA_18smem_ptr_flag_bitsILi16EEENSW_INSB_IJNSB_IJNSC_ILi8EEES1B_EEENSB_IJSJ_SD_EEENSB_IJSD_NSC_ILi18EEEEEEEEENSB_IJNSB_IJSJ_NSC_ILi256EEEEEENSB_IJSD_SX_EEENSB_IJSX_NSC_ILi2048EEEEEEEEEEEEEvEENS14_INSA_13SM90_TMA_LOADENS16_INS17_ILi3ELi4ELi3EEES1A_NSW_INSB_IJNSB_IJSH_NSC_ILi2EEEEEENSB_IJS1B_NSC_ILi4EEEEEES1F_EEENSB_IJNSB_IJSD_S1K_EEENSB_IJSH_NSC_ILi512EEEEEENSB_IJSX_NSC_ILi4096EEEEEEEEEEEEEvEEEENS_8epilogue10collective6detail29Sm90TmaWarpSpecializedAdapterINS28_15DefaultEpilogueISM_NSB_IJNSB_IJlllEEESD_SX_EEES2D_NS27_6thread17LinearCombinationISM_Li1EffLNS2E_9ScaleType4KindE0ELNS_15FloatRoundStyleE2ESM_EENS_4gemm15EpilogueDefaultEEEEEvvEEEEvNT_6ParamsE)
        /*0008*/ 	.word	0x0000005a


	//----- nvinfo : EIATTR_FRAME_SIZE
	.align		4
.L_12:
        /*000c*/ 	.byte	0x04, 0x11
        /*000e*/ 	.short	(.L_14 - .L_13)
	.align		4
.L_13:
        /*0010*/ 	.word	index@(_ZN7cutlass13device_kernelINS_4conv6kernel13ConvUniversalINS1_16ConvProblemShapeILNS1_8OperatorE1ELi2EEENS1_10collective14CollectiveConvINS1_46MainloopSm90TmaGmmaWarpSpecializedImplicitGemmILS5_1ELi18ELi2EN4cute5tupleIJNSA_1CILi1EEESD_SD_EEENS1_36KernelImplicitTmaWarpSpecializedSm90ELi1EEENSB_IJNSC_ILi64EEENSC_ILi128EEENSB_IJNSC_ILi32EEEEEEEEENS_6half_tESM_NSA_8TiledMMAINSA_8MMA_AtomIJNSA_4SM904GMMA26MMA_64x128x16_F32F16F16_SSILNSQ_5MajorE0ELSS_1ELNSQ_7ScaleInE1ELST_1EEEEEENSA_6LayoutISE_NSB_IJNSC_ILi0EEESX_SX_EEEEENSB_IJNSA_10UnderscoreES10_S10_EEEEENS7_6detail26Sm90ImplicitGemmTileTraitsINSA_20SM90_TMA_LOAD_IM2COLENSA_14ComposedLayoutINSA_7SwizzleILi2ELi4ELi3EEENSA_18smem_ptr_flag_bitsILi16EEENSW_INSB_IJNSB_IJNSC_ILi8EEES1B_EEENSB_IJSJ_SD_EEENSB_IJSD_NSC_ILi18EEEEEEEEENSB_IJNSB_IJSJ_NSC_ILi256EEEEEENSB_IJSD_SX_EEENSB_IJSX_NSC_ILi2048EEEEEEEEEEEEEvEENS14_INSA_13SM90_TMA_LOADENS16_INS17_ILi3ELi4ELi3EEES1A_NSW_INSB_IJNSB_IJSH_NSC_ILi2EEEEEENSB_IJS1B_NSC_ILi4EEEEEES1F_EEENSB_IJNSB_IJSD_S1K_EEENSB_IJSH_NSC_ILi512EEEEEENSB_IJSX_NSC_ILi4096EEEEEEEEEEEEEvEEEENS_8epilogue10collective6detail29Sm90TmaWarpSpecializedAdapterINS28_15DefaultEpilogueISM_NSB_IJNSB_IJlllEEESD_SX_EEES2D_NS27_6thread17LinearCombinationISM_Li1EffLNS2E_9ScaleType4KindE0ELNS_15FloatRoundStyleE2ESM_EENS_4gemm15EpilogueDefaultEEEEEvvEEEEvNT_6ParamsE)
        /*0014*/ 	.word	0x00000000


	//----- nvinfo : EIATTR_MIN_STACK_SIZE
	.align		4
.L_14:
        /*0018*/ 	.byte	0x04, 0x12
        /*001a*/ 	.short	(.L_16 - .L_15)
	.align		4
.L_15:
        /*001c*/ 	.word	index@(_ZN7cutlass13device_kernelINS_4conv6kernel13ConvUniversalINS1_16ConvProblemShapeILNS1_8OperatorE1ELi2EEENS1_10collective14CollectiveConvINS1_46MainloopSm90TmaGmmaWarpSpecializedImplicitGemmILS5_1ELi18ELi2EN4cute5tupleIJNSA_1CILi1EEESD_SD_EEENS1_36KernelImplicitTmaWarpSpecializedSm90ELi1EEENSB_IJNSC_ILi64EEENSC_ILi128EEENSB_IJNSC_ILi32EEEEEEEEENS_6half_tESM_NSA_8TiledMMAINSA_8MMA_AtomIJNSA_4SM904GMMA26MMA_64x128x16_F32F16F16_SSILNSQ_5MajorE0ELSS_1ELNSQ_7ScaleInE1ELST_1EEEEEENSA_6LayoutISE_NSB_IJNSC_ILi0EEESX_SX_EEEEENSB_IJNSA_10UnderscoreES10_S10_EEEEENS7_6detail26Sm90ImplicitGemmTileTraitsINSA_20SM90_TMA_LOAD_IM2COLENSA_14ComposedLayoutINSA_7SwizzleILi2ELi4ELi3EEENSA_18smem_ptr_flag_bitsILi16EEENSW_INSB_IJNSB_IJNSC_ILi8EEES1B_EEENSB_IJSJ_SD_EEENSB_IJSD_NSC_ILi18EEEEEEEEENSB_IJNSB_IJSJ_NSC_ILi256EEEEEENSB_IJSD_SX_EEENSB_IJSX_NSC_ILi2048EEEEEEEEEEEEEvEENS14_INSA_13SM90_TMA_LOADENS16_INS17_ILi3ELi4ELi3EEES1A_NSW_INSB_IJNSB_IJSH_NSC_ILi2EEEEEENSB_IJS1B_NSC_ILi4EEEEEES1F_EEENSB_IJNSB_IJSD_S1K_EEENSB_IJSH_NSC_ILi512EEEEEENSB_IJSX_NSC_ILi4096EEEEEEEEEEEEEvEEEENS_8epilogue10collective6detail29Sm90TmaWarpSpecializedAdapterINS28_15DefaultEpilogueISM_NSB_IJNSB_IJlllEEESD_SX_EEES2D_NS27_6thread17LinearCombinationISM_Li1EffLNS2E_9ScaleType4KindE0ELNS_15FloatRoundStyleE2ESM_EENS_4gemm15EpilogueDefaultEEEEEvvEEEEvNT_6ParamsE)
        /*0020*/ 	.word	0x00000000
.L_16:


//--------------------- .nv.compat                --------------------------
	.section	.nv.compat,"",@"SHT_CUDA_COMPAT_INFO"
	.align	4
        /*0000*/ 	.byte	0x02, 0x09, 0x01, 0x00, 0x02, 0x02, 0x04, 0x00, 0x02, 0x05, 0x05, 0x00, 0x03, 0x07, 0x01, 0x01
        /*0010*/ 	.byte	0x02, 0x03, 0x01, 0x00, 0x02, 0x06, 0x01, 0x00, 0x04, 0x0b, 0x08, 0x00, 0x00, 0x00, 0x00, 0x00
        /*0020*/ 	.byte	0x00, 0x00, 0x00, 0x00


//--------------------- .nv.info._ZN7cutlass13device_kernelINS_4conv6kernel13ConvUniversalINS1_16ConvProblemShapeILNS1_8OperatorE1ELi2EEENS1_10collective14CollectiveConvINS1_46MainloopSm90TmaGmmaWarpSpecializedImplicitGemmILS5_1ELi18ELi2EN4cute5tupleIJNSA_1CILi1EEESD_SD_EEENS1_36KernelImplicitTmaWarpSpecializedSm90ELi1EEENSB_IJNSC_ILi64EEENSC_ILi128EEENSB_IJNSC_ILi32EEEEEEEEENS_6half_tESM_NSA_8TiledMMAINSA_8MMA_AtomIJNSA_4SM904GMMA26MMA_64x128x16_F32F16F16_SSILNSQ_5MajorE0ELSS_1ELNSQ_7ScaleInE1ELST_1EEEEEENSA_6LayoutISE_NSB_IJNSC_ILi0EEESX_SX_EEEEENSB_IJNSA_10UnderscoreES10_S10_EEEEENS7_6detail26Sm90ImplicitGemmTileTraitsINSA_20SM90_TMA_LOAD_IM2COLENSA_14ComposedLayoutINSA_7SwizzleILi2ELi4ELi3EEENSA_18smem_ptr_flag_bitsILi16EEENSW_INSB_IJNSB_IJNSC_ILi8EEES1B_EEENSB_IJSJ_SD_EEENSB_IJSD_NSC_ILi18EEEEEEEEENSB_IJNSB_IJSJ_NSC_ILi256EEEEEENSB_IJSD_SX_EEENSB_IJSX_NSC_ILi2048EEEEEEEEEEEEEvEENS14_INSA_13SM90_TMA_LOADENS16_INS17_ILi3ELi4ELi3EEES1A_NSW_INSB_IJNSB_IJSH_NSC_ILi2EEEEEENSB_IJS1B_NSC_ILi4EEEEEES1F_EEENSB_IJNSB_IJSD_S1K_EEENSB_IJSH_NSC_ILi512EEEEEENSB_IJSX_NSC_ILi4096EEEEEEEEEEEEEvEEEENS_8epilogue10collective6detail29Sm90TmaWarpSpecializedAdapterINS28_15DefaultEpilogueISM_NSB_IJNSB_IJlllEEESD_SX_EEES2D_NS27_6thread17LinearCombinationISM_Li1EffLNS2E_9ScaleType4KindE0ELNS_15FloatRoundStyleE2ESM_EENS_4gemm15EpilogueDefaultEEEEEvvEEEEvNT_6ParamsE --------------------------
	.section	.nv.info._ZN7cutlass13device_kernelINS_4conv6kernel13ConvUniversalINS1_16ConvProblemShapeILNS1_8OperatorE1ELi2EEENS1_10collective14CollectiveConvINS1_46MainloopSm90TmaGmmaWarpSpecializedImplicitGemmILS5_1ELi18ELi2EN4cute5tupleIJNSA_1CILi1EEESD_SD_EEENS1_36KernelImplicitTmaWarpSpecializedSm90ELi1EEENSB_IJNSC_ILi64EEENSC_ILi128EEENSB_IJNSC_ILi32EEEEEEEEENS_6half_tESM_NSA_8TiledMMAINSA_8MMA_AtomIJNSA_4SM904GMMA26MMA_64x128x16_F32F16F16_SSILNSQ_5MajorE0ELSS_1ELNSQ_7ScaleInE1ELST_1EEEEEENSA_6LayoutISE_NSB_IJNSC_ILi0EEESX_SX_EEEEENSB_IJNSA_10UnderscoreES10_S10_EEEEENS7_6detail26Sm90ImplicitGemmTileTraitsINSA_20SM90_TMA_LOAD_IM2COLENSA_14ComposedLayoutINSA_7SwizzleILi2ELi4ELi3EEENSA_18smem_ptr_flag_bitsILi16EEENSW_INSB_IJNSB_IJNSC_ILi8EEES1B_EEENSB_IJSJ_SD_EEENSB_IJSD_NSC_ILi18EEEEEEEEENSB_IJNSB_IJSJ_NSC_ILi256EEEEEENSB_IJSD_SX_EEENSB_IJSX_NSC_ILi2048EEEEEEEEEEEEEvEENS14_INSA_13SM90_TMA_LOADENS16_INS17_ILi3ELi4ELi3EEES1A_NSW_INSB_IJNSB_IJSH_NSC_ILi2EEEEEENSB_IJS1B_NSC_ILi4EEEEEES1F_EEENSB_IJNSB_IJSD_S1K_EEENSB_IJSH_NSC_ILi512EEEEEENSB_IJSX_NSC_ILi4096EEEEEEEEEEEEEvEEEENS_8epilogue10collective6detail29Sm90TmaWarpSpecializedAdapterINS28_15DefaultEpilogueISM_NSB_IJNSB_IJlllEEESD_SX_EEES2D_NS27_6thread17LinearCombinationISM_Li1EffLNS2E_9ScaleType4KindE0ELNS_15FloatRoundStyleE2ESM_EENS_4gemm15EpilogueDefaultEEEEEvvEEEEvNT_6ParamsE,"",@"SHT_CUDA_INFO"
	.sectionflags	@""
	.align	4


	//----- nvinfo : EIATTR_CUDA_API_VERSION
	.align		4
        /*0000*/ 	.byte	0x04, 0x37
        /*0002*/ 	.short	(.L_18 - .L_17)
.L_17:
        /*0004*/ 	.word	0x00000082


	//----- nvinfo : EIATTR_KPARAM_INFO
	.align		4
.L_18:
        /*0008*/ 	.byte	0x04, 0x17
        /*000a*/ 	.short	(.L_20 - .L_19)
.L_19:
        /*000c*/ 	.word	0x00000000
        /*0010*/ 	.short	0x0000
        /*0012*/ 	.short	0x0070
        /*0014*/ 	.byte	0x00, 0xf0, 0x01, 0x0e


	//----- nvinfo : EIATTR_SPARSE_MMA_MASK
	.align		4
.L_20:
        /*0018*/ 	.byte	0x03, 0x50
        /*001a*/ 	.short	0x0000


	//----- nvinfo : EIATTR_MAXREG_COUNT
	.align		4
        /*001c*/ 	.byte	0x03, 0x1b
        /*001e*/ 	.short	0x00ff


	//----- nvinfo : EIATTR_NUM_BARRIERS
	.align		4
        /*0020*/ 	.byte	0x02, 0x4c
        /*0022*/ 	.byte	0x01
	.zero		1


	//----- nvinfo : EIATTR_MERCURY_ISA_VERSION
	.align		4
        /*0024*/ 	.byte	0x03, 0x5f
        /*0026*/ 	.short	0x0101


	//----- nvinfo : EIATTR_COOP_GROUP_MASK_REGIDS
	.align		4
        /*0028*/ 	.byte	0x04, 0x29
        /*002a*/ 	.short	(.L_22 - .L_21)


	//   ....[0]....
.L_21:
        /*002c*/ 	.word	0xffffffff


	//   ....[1]....
        /*0030*/ 	.word	0xffffffff


	//   ....[2]....
        /*0034*/ 	.word	0xffffffff


	//----- nvinfo : EIATTR_COOP_GROUP_INSTR_OFFSETS
	.align		4
.L_22:
        /*0038*/ 	.byte	0x04, 0x28
        /*003a*/ 	.short	(.L_24 - .L_23)


	//   ....[0]....
.L_23:
        /*003c*/ 	.word	0x00000060


	//   ....[1]....
        /*0040*/ 	.word	0x00000070


	//   ....[2]....
        /*0044*/ 	.word	0x00000130


	//----- nvinfo : EIATTR_MBARRIER_INSTR_OFFSETS
	.align		4
.L_24:
        /*0048*/ 	.byte	0x04, 0x39
        /*004a*/ 	.short	(.L_26 - .L_25)


	//   ....[0]....
.L_25:
        /*004c*/ 	.word	0x00000270
        /*0050*/ 	.word	0x000000ff
        /*0054*/ 	.word	0x00036000
        /*0058*/ 	.short	0x0100
        /*005a*/ 	.byte	0x08
	.zero		1


	//   ....[1]....
        /*005c*/ 	.word	0x00000280
        /*0060*/ 	.word	0x000000ff
        /*0064*/ 	.word	0x00036090
        /*0068*/ 	.short	0x0100
        /*006a*/ 	.byte	0x08
	.zero		1


	//   ....[2]....
        /*006c*/ 	.word	0x00000290
        /*0070*/ 	.word	0x000000ff
        /*0074*/ 	.word	0x00036008
        /*0078*/ 	.short	0x0100
        /*007a*/ 	.byte	0x08
	.zero		1


	//   ....[3]....
        /*007c*/ 	.word	0x000002a0
        /*0080*/ 	.word	0x000000ff
        /*0084*/ 	.word	0x00036098
        /*0088*/ 	.short	0x0100
        /*008a*/ 	.byte	0x08
	.zero		1


	//   ....[4]....
        /*008c*/ 	.word	0x000002b0
        /*0090*/ 	.word	0x000000ff
        /*0094*/ 	.word	0x00036010
        /*0098*/ 	.short	0x0100
        /*009a*/ 	.byte	0x08
	.zero		1


	//   ....[5]....
        /*009c*/ 	.word	0x000002c0
        /*00a0*/ 	.word	0x000000ff
        /*00a4*/ 	.word	0x000360a0
        /*00a8*/ 	.short	0x0100
        /*00aa*/ 	.byte	0x08
	.zero		1


	//   ....[6]....
        /*00ac*/ 	.word	0x000002d0
        /*00b0*/ 	.word	0x000000ff
        /*00b4*/ 	.word	0x00036018
        /*00b8*/ 	.short	0x0100
        /*00ba*/ 	.byte	0x08
	.zero		1


	//   ....[7]....
        /*00bc*/ 	.word	0x000002e0
        /*00c0*/ 	.word	0x000000ff
        /*00c4*/ 	.word	0x000360a8
        /*00c8*/ 	.short	0x0100
        /*00ca*/ 	.byte	0x08
	.zero		1


	//   ....[8]....
        /*00cc*/ 	.word	0x000002f0
        /*00d0*/ 	.word	0x000000ff
        /*00d4*/ 	.word	0x00036020
        /*00d8*/ 	.short	0x0100
        /*00da*/ 	.byte	0x08
	.zero		1


	//   ....[9]....
        /*00dc*/ 	.word	0x00000300
        /*00e0*/ 	.word	0x000000ff
        /*00e4*/ 	.word	0x000360b0
        /*00e8*/ 	.short	0x0100
        /*00ea*/ 	.byte	0x08
	.zero		1


	//   ....[10]....
        /*00ec*/ 	.word	0x00000310
        /*00f0*/ 	.word	0x000000ff
        /*00f4*/ 	.word	0x00036028
        /*00f8*/ 	.short	0x0100
        /*00fa*/ 	.byte	0x08
	.zero		1


	//   ....[11]....
        /*00fc*/ 	.word	0x00000320
        /*0100*/ 	.word	0x000000ff
        /*0104*/ 	.word	0x000360b8
        /*0108*/ 	.short	0x0100
        /*010a*/ 	.byte	0x08
	.zero		1


	//   ....[12]....
        /*010c*/ 	.word	0x00000330
        /*0110*/ 	.word	0x000000ff
        /*0114*/ 	.word	0x00036030
        /*0118*/ 	.short	0x0100
        /*011a*/ 	.byte	0x08
	.zero		1


	//   ....[13]....
        /*011c*/ 	.word	0x00000340
        /*0120*/ 	.word	0x000000ff
        /*0124*/ 	.word	0x000360c0
        /*0128*/ 	.short	0x0100
        /*012a*/ 	.byte	0x08
	.zero		1


	//   ....[14]....
        /*012c*/ 	.word	0x00000350
        /*0130*/ 	.word	0x000000ff
        /*0134*/ 	.word	0x00036038
        /*0138*/ 	.short	0x0100
        /*013a*/ 	.byte	0x08
	.zero		1


	//   ....[15]....
        /*013c*/ 	.word	0x00000360
        /*0140*/ 	.word	0x000000ff
        /*0144*/ 	.word	0x000360c8
        /*0148*/ 	.short	0x0100
        /*014a*/ 	.byte	0x08
	.zero		1


	//   ....[16]....
        /*014c*/ 	.word	0x00000370
        /*0150*/ 	.word	0x000000ff
        /*0154*/ 	.word	0x00036040
        /*0158*/ 	.short	0x0100
        /*015a*/ 	.byte	0x08
	.zero		1


	//   ....[17]....
        /*015c*/ 	.word	0x00000380
        /*0160*/ 	.word	0x000000ff
        /*0164*/ 	.word	0x000360d0
        /*0168*/ 	.short	0x0100
        /*016a*/ 	.byte	0x08
	.zero		1


	//   ....[18]....
        /*016c*/ 	.word	0x00000390
        /*0170*/ 	.word	0x000000ff
        /*0174*/ 	.word	0x00036048
        /*0178*/ 	.short	0x0100
        /*017a*/ 	.byte	0x08
	.zero		1


	//   ....[19]....
        /*017c*/ 	.word	0x000003a0
        /*0180*/ 	.word	0x000000ff
        /*0184*/ 	.word	0x000360d8
        /*0188*/ 	.short	0x0100
        /*018a*/ 	.byte	0x08
	.zero		1


	//   ....[20]....
        /*018c*/ 	.word	0x000003b0
        /*0190*/ 	.word	0x000000ff
        /*0194*/ 	.word	0x00036050
        /*0198*/ 	.short	0x0100
        /*019a*/ 	.byte	0x08
	.zero		1


	//   ....[21]....
        /*019c*/ 	.word	0x000003c0
        /*01a0*/ 	.word	0x000000ff
        /*01a4*/ 	.word	0x000360e0
        /*01a8*/ 	.short	0x0100
        /*01aa*/ 	.byte	0x08
	.zero		1


	//   ....[22]....
        /*01ac*/ 	.word	0x000003d0
        /*01b0*/ 	.word	0x000000ff
        /*01b4*/ 	.word	0x00036058
        /*01b8*/ 	.short	0x0100
        /*01ba*/ 	.byte	0x08
	.zero		1


	//   ....[23]....
        /*01bc*/ 	.word	0x000003e0
        /*01c0*/ 	.word	0x000000ff
        /*01c4*/ 	.word	0x000360e8
        /*01c8*/ 	.short	0x0100
        /*01ca*/ 	.byte	0x08
	.zero		1


	//   ....[24]....
        /*01cc*/ 	.word	0x000003f0
        /*01d0*/ 	.word	0x000000ff
        /*01d4*/ 	.word	0x00036060
        /*01d8*/ 	.short	0x0100
        /*01da*/ 	.byte	0x08
	.zero		1


	//   ....[25]....
        /*01dc*/ 	.word	0x00000400
        /*01e0*/ 	.word	0x000000ff
        /*01e4*/ 	.word	0x000360f0
        /*01e8*/ 	.short	0x0100
        /*01ea*/ 	.byte	0x08
	.zero		1


	//   ....[26]....
        /*01ec*/ 	.word	0x00000410
        /*01f0*/ 	.word	0x000000ff
        /*01f4*/ 	.word	0x00036068
        /*01f8*/ 	.short	0x0100
        /*01fa*/ 	.byte	0x08
	.zero		1


	//   ....[27]....
        /*01fc*/ 	.word	0x00000420
        /*0200*/ 	.word	0x000000ff
        /*0204*/ 	.word	0x000360f8
        /*0208*/ 	.short	0x0100
        /*020a*/ 	.byte	0x08
	.zero		1


	//   ....[28]....
        /*020c*/ 	.word	0x00000430
        /*0210*/ 	.word	0x000000ff
        /*0214*/ 	.word	0x00036070
        /*0218*/ 	.short	0x0100
        /*021a*/ 	.byte	0x08
	.zero		1


	//   ....[29]....
        /*021c*/ 	.word	0x00000440
        /*0220*/ 	.word	0x000000ff
        /*0224*/ 	.word	0x00036100
        /*0228*/ 	.short	0x0100
        /*022a*/ 	.byte	0x08
	.zero		1


	//   ....[30]....
        /*022c*/ 	.word	0x00000450
        /*0230*/ 	.word	0x000000ff
        /*0234*/ 	.word	0x00036078
        /*0238*/ 	.short	0x0100
        /*023a*/ 	.byte	0x08
	.zero		1


	//   ....[31]....
        /*023c*/ 	.word	0x00000460
        /*0240*/ 	.word	0x000000ff
        /*0244*/ 	.word	0x00036108
        /*0248*/ 	.short	0x0100
        /*024a*/ 	.byte	0x08
	.zero		1


	//   ....[32]....
        /*024c*/ 	.word	0x00000470
        /*0250*/ 	.word	0x000000ff
        /*0254*/ 	.word	0x00036080
        /*0258*/ 	.short	0x0100
        /*025a*/ 	.byte	0x08
	.zero		1


	//   ....[33]....
        /*025c*/ 	.word	0x00000480
        /*0260*/ 	.word	0x000000ff
        /*0264*/ 	.word	0x00036110
        /*0268*/ 	.short	0x0100
        /*026a*/ 	.byte	0x08
	.zero		1


	//   ....[34]....
        /*026c*/ 	.word	0x00000490
        /*0270*/ 	.word	0x000000ff
        /*0274*/ 	.word	0x00036088
        /*0278*/ 	.short	0x0100
        /*027a*/ 	.byte	0x08
	.zero		1


	//   ....[35]....
        /*027c*/ 	.word	0x000004a0
        /*0280*/ 	.word	0x000000ff
        /*0284*/ 	.word	0x00036118
        /*0288*/ 	.short	0x0100
        /*028a*/ 	.byte	0x08
	.zero		1


	//   ....[36]....
        /*028c*/ 	.word	0x00000b50
        /*0290*/ 	.word	0x00000006
        /*0294*/ 	.word	0x00036000
        /*0298*/ 	.short	0x010a
        /*029a*/ 	.byte	0x3f
	.zero		1


	//   ....[37]....
        /*029c*/ 	.word	0x00000e30
        /*02a0*/ 	.word	0x00000008
        /*02a4*/ 	.word	0x00036000
        /*02a8*/ 	.short	0x010a
        /*02aa*/ 	.byte	0x3f
	.zero		1


	//   ....[38]....
        /*02ac*/ 	.word	0x00000f90
        /*02b0*/ 	.word	0x000000ff
        /*02b4*/ 	.word	0x00000000
        /*02b8*/ 	.short	0x0101
        /*02ba*/ 	.byte	0x06
	.zero		1


	//   ....[39]....
        /*02bc*/ 	.word	0x00001190
        /*02c0*/ 	.word	0x00000006
        /*02c4*/ 	.word	0x00000000
        /*02c8*/ 	.short	0x0101
        /*02ca*/ 	.byte	0x3f
	.zero		1


	//   ....[40]....
        /*02cc*/ 	.word	0x00005d40
        /*02d0*/ 	.word	0x00000012
        /*02d4*/ 	.word	0x00036090
        /*02d8*/ 	.short	0x010a
        /*02da*/ 	.byte	0x3f
	.zero		1


	//   ....[41]....
        /*02dc*/ 	.word	0x00006460
        /*02e0*/ 	.word	0x00000002
        /*02e4*/ 	.word	0x00000000
        /*02e8*/ 	.short	0x010a
        /*02ea*/ 	.byte	0x3f
	.zero		1


	//   ....[42]....
        /*02ec*/ 	.word	0x00006510
        /*02f0*/ 	.word	0x00000002
        /*02f4*/ 	.word	0x00000000
        /*02f8*/ 	.short	0x010a
        /*02fa*/ 	.byte	0x3f
	.zero		1


	//   ....[43]....
        /*02fc*/ 	.word	0x000065c0
        /*0300*/ 	.word	0x00000002
        /*0304*/ 	.word	0x00000000
        /*0308*/ 	.short	0x010a
        /*030a*/ 	.byte	0x3f
	.zero		1


	//   ....[44]....
        /*030c*/ 	.word	0x00006670
        /*0310*/ 	.word	0x00000002
        /*0314*/ 	.word	0x00000000
        /*0318*/ 	.short	0x010a
        /*031a*/ 	.byte	0x3f
	.zero		1


	//   ....[45]....
        /*031c*/ 	.word	0x00006720
        /*0320*/ 	.word	0x00000002
        /*0324*/ 	.word	0x00000000
        /*0328*/ 	.short	0x010a
        /*032a*/ 	.byte	0x3f
	.zero		1


	//   ....[46]....
        /*032c*/ 	.word	0x000067d0
        /*0330*/ 	.word	0x00000002
        /*0334*/ 	.word	0x00000000
        /*0338*/ 	.short	0x010a
        /*033a*/ 	.byte	0x3f
	.zero		1


	//   ....[47]....
        /*033c*/ 	.word	0x00006880
        /*0340*/ 	.word	0x00000002
        /*0344*/ 	.word	0x00000000
        /*0348*/ 	.short	0x010a
        /*034a*/ 	.byte	0x3f
	.zero		1


	//   ....[48]....
        /*034c*/ 	.word	0x00006930
        /*0350*/ 	.word	0x00000002
        /*0354*/ 	.word	0x00000000
        /*0358*/ 	.short	0x010a
        /*035a*/ 	.byte	0x3f
	.zero		1


	//   ....[49]....
        /*035c*/ 	.word	0x000069e0
        /*0360*/ 	.word	0x00000002
        /*0364*/ 	.word	0x00000000
        /*0368*/ 	.short	0x010a
        /*036a*/ 	.byte	0x3f
	.zero		1


	//   ....[50]....
        /*036c*/ 	.word	0x00006a90
        /*0370*/ 	.word	0x00000002
        /*0374*/ 	.word	0x00000000
        /*0378*/ 	.short	0x010a
        /*037a*/ 	.byte	0x3f
	.zero		1


	//   ....[51]....
        /*037c*/ 	.word	0x00006b40
        /*0380*/ 	.word	0x00000002
        /*0384*/ 	.word	0x00000000
        /*0388*/ 	.short	0x010a
        /*038a*/ 	.byte	0x3f
	.zero		1


	//   ....[52]....
        /*038c*/ 	.word	0x00006bf0
        /*0390*/ 	.word	0x00000002
        /*0394*/ 	.word	0x00000000
        /*0398*/ 	.short	0x010a
        /*039a*/ 	.byte	0x3f
	.zero		1


	//   ....[53]....
        /*039c*/ 	.word	0x00006ca0
        /*03a0*/ 	.word	0x00000002
        /*03a4*/ 	.word	0x00000000
        /*03a8*/ 	.short	0x010a
        /*03aa*/ 	.byte	0x3f
	.zero		1


	//   ....[54]....
        /*03ac*/ 	.word	0x00006d50
        /*03b0*/ 	.word	0x00000002
        /*03b4*/ 	.word	0x00000000
        /*03b8*/ 	.short	0x010a
        /*03ba*/ 	.byte	0x3f
	.zero		1


	//   ....[55]....
        /*03bc*/ 	.word	0x00006e00
        /*03c0*/ 	.word	0x00000002
        /*03c4*/ 	.word	0x00000000
        /*03c8*/ 	.short	0x010a
        /*03ca*/ 	.byte	0x3f
	.zero		1


	//   ....[56]....
        /*03cc*/ 	.word	0x00006eb0
        /*03d0*/ 	.word	0x00000002
        /*03d4*/ 	.word	0x00000000
        /*03d8*/ 	.short	0x010a
        /*03da*/ 	.byte	0x3f
	.zero		1


	//   ....[57]....
        /*03dc*/ 	.word	0x00006f60
        /*03e0*/ 	.word	0x00000002
        /*03e4*/ 	.word	0x00000000
        /*03e8*/ 	.short	0x010a
        /*03ea*/ 	.byte	0x3f
	.zero		1


	//   ....[58]....
        /*03ec*/ 	.word	0x00007010
        /*03f0*/ 	.word	0x00000003
        /*03f4*/ 	.word	0x00000000
        /*03f8*/ 	.short	0x010a
        /*03fa*/ 	.byte	0x3f
	.zero		1


	//----- nvinfo : EIATTR_NUM_MBARRIERS
	.align		4
.L_26:
        /*03fc*/ 	.byte	0x03, 0x38
        /*03fe*/ 	.short	0x0024


	//----- nvinfo : EIATTR_EXIT_INSTR_OFFSETS
	.align		4
        /*0400*/ 	.byte	0x04, 0x1c
        /*0402*/ 	.short	(.L_28 - .L_27)


	//   ....[0]....
.L_27:
        /*0404*/ 	.word	0x00000880


	//   ....[1]....
        /*0408*/ 	.word	0x000012e0


	//   ....[2]....
        /*040c*/ 	.word	0x00004440


	//   ....[3]....
        /*0410*/ 	.word	0x00004470


	//   ....[4]....
        /*0414*/ 	.word	0x00005ae0


	//   ....[5]....
        /*0418*/ 	.word	0x00005b10


	//   ....[6]....
        /*041c*/ 	.word	0x00005b30


	//   ....[7]....
        /*0420*/ 	.word	0x00006350


	//   ....[8]....
        /*0424*/ 	.word	0x00007040


	//----- nvinfo : EIATTR_MAX_THREADS
	.align		4
.L_28:
        /*0428*/ 	.byte	0x04, 0x05
        /*042a*/ 	.short	(.L_30 - .L_29)
.L_29:
        /*042c*/ 	.word	0x00000100
        /*0430*/ 	.word	0x00000001
        /*0434*/ 	.word	0x00000001


	//----- nvinfo : EIATTR_CRS_STACK_SIZE
	.align		4
.L_30:
        /*0438*/ 	.byte	0x04, 0x1e
        /*043a*/ 	.short	(.L_32 - .L_31)
.L_31:
        /*043c*/ 	.word	0x00000000


	//----- nvinfo : EIATTR_CBANK_PARAM_SIZE
	.align		4
.L_32:
        /*0440*/ 	.byte	0x03, 0x19
        /*0442*/ 	.short	0x03f0


	//----- nvinfo : EIATTR_PARAM_CBANK
	.align		4
        /*0444*/ 	.byte	0x04, 0x0a
        /*0446*/ 	.short	(.L_34 - .L_33)
	.align		4
.L_33:
        /*0448*/ 	.word	index@(.nv.constant0._ZN7cutlass13device_kernelINS_4conv6kernel13ConvUniversalINS1_16ConvProblemShapeILNS1_8OperatorE1ELi2EEENS1_10collective14CollectiveConvINS1_46MainloopSm90TmaGmmaWarpSpecializedImplicitGemmILS5_1ELi18ELi2EN4cute5tupleIJNSA_1CILi1EEESD_SD_EEENS1_36KernelImplicitTmaWarpSpecializedSm90ELi1EEENSB_IJNSC_ILi64EEENSC_ILi128EEENSB_IJNSC_ILi32EEEEEEEEENS_6half_tESM_NSA_8TiledMMAINSA_8MMA_AtomIJNSA_4SM904GMMA26MMA_64x128x16_F32F16F16_SSILNSQ_5MajorE0ELSS_1ELNSQ_7ScaleInE1ELST_1EEEEEENSA_6LayoutISE_NSB_IJNSC_ILi0EEESX_SX_EEEEENSB_IJNSA_10UnderscoreES10_S10_EEEEENS7_6detail26Sm90ImplicitGemmTileTraitsINSA_20SM90_TMA_LOAD_IM2COLENSA_14ComposedLayoutINSA_7SwizzleILi2ELi4ELi3EEENSA_18smem_ptr_flag_bitsILi16EEENSW_INSB_IJNSB_IJNSC_ILi8EEES1B_EEENSB_IJSJ_SD_EEENSB_IJSD_NSC_ILi18EEEEEEEEENSB_IJNSB_IJSJ_NSC_ILi256EEEEEENSB_IJSD_SX_EEENSB_IJSX_NSC_ILi2048EEEEEEEEEEEEEvEENS14_INSA_13SM90_TMA_LOADENS16_INS17_ILi3ELi4ELi3EEES1A_NSW_INSB_IJNSB_IJSH_NSC_ILi2EEEEEENSB_IJS1B_NSC_ILi4EEEEEES1F_EEENSB_IJNSB_IJSD_S1K_EEENSB_IJSH_NSC_ILi512EEEEEENSB_IJSX_NSC_ILi4096EEEEEEEEEEEEEvEEEENS_8epilogue10collective6detail29Sm90TmaWarpSpecializedAdapterINS28_15DefaultEpilogueISM_NSB_IJNSB_IJlllEEESD_SX_EEES2D_NS27_6thread17LinearCombinationISM_Li1EffLNS2E_9ScaleType4KindE0ELNS_15FloatRoundStyleE2ESM_EENS_4gemm15EpilogueDefaultEEEEEvvEEEEvNT_6ParamsE)
        /*044c*/ 	.short	0x0210
        /*044e*/ 	.short	0x03f0


	//----- nvinfo : EIATTR_SW_WAR
	.align		4
.L_34:
        /*0450*/ 	.byte	0x04, 0x36
        /*0452*/ 	.short	(.L_36 - .L_35)
.L_35:
        /*0454*/ 	.word	0x00000008
.L_36:


//--------------------- .nv.callgraph             --------------------------
	.section	.nv.callgraph,"",@"SHT_CUDA_CALLGRAPH"
	.align	4
	.sectionentsize	8
	.align		4
        /*0000*/ 	.word	0x00000000
	.align		4
        /*0004*/ 	.word	0xffffffff
	.align		4
        /*0008*/ 	.word	0x00000000
	.align		4
        /*000c*/ 	.word	0xfffffffe
	.align		4
        /*0010*/ 	.word	0x00000000
	.align		4
        /*0014*/ 	.word	0xfffffffd
	.align		4
        /*0018*/ 	.word	0x00000000
	.align		4
        /*001c*/ 	.word	0xfffffffc


//--------------------- .nv.constant4             --------------------------
	.section	.nv.constant4,"a",@progbits
	.align	8
	.align		8
.nv.constant4:
        /*0000*/ 	.dword	_ZN39_INTERNAL_58fe21f6_4_k_cu_f9a5a819_33434cuda3std3__45__cpo5beginE
	.align		8
        /*0008*/ 	.dword	_ZN39_INTERNAL_58fe21f6_4_k_cu_f9a5a819_33434cuda3std3__45__cpo3endE
	.align		8
        /*0010*/ 	.dword	_ZN39_INTERNAL_58fe21f6_4_k_cu_f9a5a819_33434cuda3std3__45__cpo6cbeginE
	.align		8
        /*0018*/ 	.dword	_ZN39_INTERNAL_58fe21f6_4_k_cu_f9a5a819_33434cuda3std3__45__cpo4cendE
	.align		8
        /*0020*/ 	.dword	_ZN39_INTERNAL_58fe21f6_4_k_cu_f9a5a819_33434cuda3std3__441_GLOBAL__N__58fe21f6_4_k_cu_f9a5a819_33436ignoreE
	.align		8
        /*0028*/ 	.dword	_ZN39_INTERNAL_58fe21f6_4_k_cu_f9a5a819_33434cuda3std3__419piecewise_constructE
	.align		8
        /*0030*/ 	.dword	_ZN39_INTERNAL_58fe21f6_4_k_cu_f9a5a819_33434cuda3std3__48in_placeE
	.align		8
        /*0038*/ 	.dword	_ZN39_INTERNAL_58fe21f6_4_k_cu_f9a5a819_33434cuda3std6ranges3__45__cpo4swapE
	.align		8
        /*0040*/ 	.dword	_ZN39_INTERNAL_58fe21f6_4_k_cu_f9a5a819_33434cuda3std6ranges3__45__cpo9iter_moveE
	.align		8
        /*0048*/ 	.dword	_ZN39_INTERNAL_58fe21f6_4_k_cu_f9a5a819_33434cute7productE
	.align		8
        /*0050*/ 	.dword	_ZN39_INTERNAL_58fe21f6_4_k_cu_f9a5a819_33434cute1_E


//--------------------- .text._ZN7cutlass13device_kernelINS_4conv6kernel13ConvUniversalINS1_16ConvProblemShapeILNS1_8OperatorE1ELi2EEENS1_10collective14CollectiveConvINS1_46MainloopSm90TmaGmmaWarpSpecializedImplicitGemmILS5_1ELi18ELi2EN4cute5tupleIJNSA_1CILi1EEESD_SD_EEENS1_36KernelImplicitTmaWarpSpecializedSm90ELi1EEENSB_IJNSC_ILi64EEENSC_ILi128EEENSB_IJNSC_ILi32EEEEEEEEENS_6half_tESM_NSA_8TiledMMAINSA_8MMA_AtomIJNSA_4SM904GMMA26MMA_64x128x16_F32F16F16_SSILNSQ_5MajorE0ELSS_1ELNSQ_7ScaleInE1ELST_1EEEEEENSA_6LayoutISE_NSB_IJNSC_ILi0EEESX_SX_EEEEENSB_IJNSA_10UnderscoreES10_S10_EEEEENS7_6detail26Sm90ImplicitGemmTileTraitsINSA_20SM90_TMA_LOAD_IM2COLENSA_14ComposedLayoutINSA_7SwizzleILi2ELi4ELi3EEENSA_18smem_ptr_flag_bitsILi16EEENSW_INSB_IJNSB_IJNSC_ILi8EEES1B_EEENSB_IJSJ_SD_EEENSB_IJSD_NSC_ILi18EEEEEEEEENSB_IJNSB_IJSJ_NSC_ILi256EEEEEENSB_IJSD_SX_EEENSB_IJSX_NSC_ILi2048EEEEEEEEEEEEEvEENS14_INSA_13SM90_TMA_LOADENS16_INS17_ILi3ELi4ELi3EEES1A_NSW_INSB_IJNSB_IJSH_NSC_ILi2EEEEEENSB_IJS1B_NSC_ILi4EEEEEES1F_EEENSB_IJNSB_IJSD_S1K_EEENSB_IJSH_NSC_ILi512EEEEEENSB_IJSX_NSC_ILi4096EEEEEEEEEEEEEvEEEENS_8epilogue10collective6detail29Sm90TmaWarpSpecializedAdapterINS28_15DefaultEpilogueISM_NSB_IJNSB_IJlllEEESD_SX_EEES2D_NS27_6thread17LinearCombinationISM_Li1EffLNS2E_9ScaleType4KindE0ELNS_15FloatRoundStyleE2ESM_EENS_4gemm15EpilogueDefaultEEEEEvvEEEEvNT_6ParamsE --------------------------
	.section	.text._ZN7cutlass13device_kernelINS_4conv6kernel13ConvUniversalINS1_16ConvProblemShapeILNS1_8OperatorE1ELi2EEENS1_10collective14CollectiveConvINS1_46MainloopSm90TmaGmmaWarpSpecializedImplicitGemmILS5_1ELi18ELi2EN4cute5tupleIJNSA_1CILi1EEESD_SD_EEENS1_36KernelImplicitTmaWarpSpecializedSm90ELi1EEENSB_IJNSC_ILi64EEENSC_ILi128EEENSB_IJNSC_ILi32EEEEEEEEENS_6half_tESM_NSA_8TiledMMAINSA_8MMA_AtomIJNSA_4SM904GMMA26MMA_64x128x16_F32F16F16_SSILNSQ_5MajorE0ELSS_1ELNSQ_7ScaleInE1ELST_1EEEEEENSA_6LayoutISE_NSB_IJNSC_ILi0EEESX_SX_EEEEENSB_IJNSA_10UnderscoreES10_S10_EEEEENS7_6detail26Sm90ImplicitGemmTileTraitsINSA_20SM90_TMA_LOAD_IM2COLENSA_14ComposedLayoutINSA_7SwizzleILi2ELi4ELi3EEENSA_18smem_ptr_flag_bitsILi16EEENSW_INSB_IJNSB_IJNSC_ILi8EEES1B_EEENSB_IJSJ_SD_EEENSB_IJSD_NSC_ILi18EEEEEEEEENSB_IJNSB_IJSJ_NSC_ILi256EEEEEENSB_IJSD_SX_EEENSB_IJSX_NSC_ILi2048EEEEEEEEEEEEEvEENS14_INSA_13SM90_TMA_LOADENS16_INS17_ILi3ELi4ELi3EEES1A_NSW_INSB_IJNSB_IJSH_NSC_ILi2EEEEEENSB_IJS1B_NSC_ILi4EEEEEES1F_EEENSB_IJNSB_IJSD_S1K_EEENSB_IJSH_NSC_ILi512EEEEEENSB_IJSX_NSC_ILi4096EEEEEEEEEEEEEvEEEENS_8epilogue10collective6detail29Sm90TmaWarpSpecializedAdapterINS28_15DefaultEpilogueISM_NSB_IJNSB_IJlllEEESD_SX_EEES2D_NS27_6thread17LinearCombinationISM_Li1EffLNS2E_9ScaleType4KindE0ELNS_15FloatRoundStyleE2ESM_EENS_4gemm15EpilogueDefaultEEEEEvvEEEEvNT_6ParamsE,"ax",@progbits
	.align	128
.text._ZN7cutlass13device_kernelINS_4conv6kernel13ConvUniversalINS1_16ConvProblemShapeILNS1_8OperatorE1ELi2EEENS1_10collective14CollectiveConvINS1_46MainloopSm90TmaGmmaWarpSpecializedImplicitGemmILS5_1ELi18ELi2EN4cute5tupleIJNSA_1CILi1EEESD_SD_EEENS1_36KernelImplicitTmaWarpSpecializedSm90ELi1EEENSB_IJNSC_ILi64EEENSC_ILi128EEENSB_IJNSC_ILi32EEEEEEEEENS_6half_tESM_NSA_8TiledMMAINSA_8MMA_AtomIJNSA_4SM904GMMA26MMA_64x128x16_F32F16F16_SSILNSQ_5MajorE0ELSS_1ELNSQ_7ScaleInE1ELST_1EEEEEENSA_6LayoutISE_NSB_IJNSC_ILi0EEESX_SX_EEEEENSB_IJNSA_10UnderscoreES10_S10_EEEEENS7_6detail26Sm90ImplicitGemmTileTraitsINSA_20SM90_TMA_LOAD_IM2COLENSA_14ComposedLayoutINSA_7SwizzleILi2ELi4ELi3EEENSA_18smem_ptr_flag_bitsILi16EEENSW_INSB_IJNSB_IJNSC_ILi8EEES1B_EEENSB_IJSJ_SD_EEENSB_IJSD_NSC_ILi18EEEEEEEEENSB_IJNSB_IJSJ_NSC_ILi256EEEEEENSB_IJSD_SX_EEENSB_IJSX_NSC_ILi2048EEEEEEEEEEEEEvEENS14_INSA_13SM90_TMA_LOADENS16_INS17_ILi3ELi4ELi3EEES1A_NSW_INSB_IJNSB_IJSH_NSC_ILi2EEEEEENSB_IJS1B_NSC_ILi4EEEEEES1F_EEENSB_IJNSB_IJSD_S1K_EEENSB_IJSH_NSC_ILi512EEEEEENSB_IJSX_NSC_ILi4096EEEEEEEEEEEEEvEEEENS_8epilogue10collective6detail29Sm90TmaWarpSpecializedAdapterINS28_15DefaultEpilogueISM_NSB_IJNSB_IJlllEEESD_SX_EEES2D_NS27_6thread17LinearCombinationISM_Li1EffLNS2E_9ScaleType4KindE0ELNS_15FloatRoundStyleE2ESM_EENS_4gemm15EpilogueDefaultEEEEEvvEEEEvNT_6ParamsE:
        .type           _ZN7cutlass13device_kernelINS_4conv6kernel13ConvUniversalINS1_16ConvProblemShapeILNS1_8OperatorE1ELi2EEENS1_10collective14CollectiveConvINS1_46MainloopSm90TmaGmmaWarpSpecializedImplicitGemmILS5_1ELi18ELi2EN4cute5tupleIJNSA_1CILi1EEESD_SD_EEENS1_36KernelImplicitTmaWarpSpecializedSm90ELi1EEENSB_IJNSC_ILi64EEENSC_ILi128EEENSB_IJNSC_ILi32EEEEEEEEENS_6half_tESM_NSA_8TiledMMAINSA_8MMA_AtomIJNSA_4SM904GMMA26MMA_64x128x16_F32F16F16_SSILNSQ_5MajorE0ELSS_1ELNSQ_7ScaleInE1ELST_1EEEEEENSA_6LayoutISE_NSB_IJNSC_ILi0EEESX_SX_EEEEENSB_IJNSA_10UnderscoreES10_S10_EEEEENS7_6detail26Sm90ImplicitGemmTileTraitsINSA_20SM90_TMA_LOAD_IM2COLENSA_14ComposedLayoutINSA_7SwizzleILi2ELi4ELi3EEENSA_18smem_ptr_flag_bitsILi16EEENSW_INSB_IJNSB_IJNSC_ILi8EEES1B_EEENSB_IJSJ_SD_EEENSB_IJSD_NSC_ILi18EEEEEEEEENSB_IJNSB_IJSJ_NSC_ILi256EEEEEENSB_IJSD_SX_EEENSB_IJSX_NSC_ILi2048EEEEEEEEEEEEEvEENS14_INSA_13SM90_TMA_LOADENS16_INS17_ILi3ELi4ELi3EEES1A_NSW_INSB_IJNSB_IJSH_NSC_ILi2EEEEEENSB_IJS1B_NSC_ILi4EEEEEES1F_EEENSB_IJNSB_IJSD_S1K_EEENSB_IJSH_NSC_ILi512EEEEEENSB_IJSX_NSC_ILi4096EEEEEEEEEEEEEvEEEENS_8epilogue10collective6detail29Sm90TmaWarpSpecializedAdapterINS28_15DefaultEpilogueISM_NSB_IJNSB_IJlllEEESD_SX_EEES2D_NS27_6thread17LinearCombinationISM_Li1EffLNS2E_9ScaleType4KindE0ELNS_15FloatRoundStyleE2ESM_EENS_4gemm15EpilogueDefaultEEEEEvvEEEEvNT_6ParamsE,@function
        .size           _ZN7cutlass13device_kernelINS_4conv6kernel13ConvUniversalINS1_16ConvProblemShapeILNS1_8OperatorE1ELi2EEENS1_10collective14CollectiveConvINS1_46MainloopSm90TmaGmmaWarpSpecializedImplicitGemmILS5_1ELi18ELi2EN4cute5tupleIJNSA_1CILi1EEESD_SD_EEENS1_36KernelImplicitTmaWarpSpecializedSm90ELi1EEENSB_IJNSC_ILi64EEENSC_ILi128EEENSB_IJNSC_ILi32EEEEEEEEENS_6half_tESM_NSA_8TiledMMAINSA_8MMA_AtomIJNSA_4SM904GMMA26MMA_64x128x16_F32F16F16_SSILNSQ_5MajorE0ELSS_1ELNSQ_7ScaleInE1ELST_1EEEEEENSA_6LayoutISE_NSB_IJNSC_ILi0EEESX_SX_EEEEENSB_IJNSA_10UnderscoreES10_S10_EEEEENS7_6detail26Sm90ImplicitGemmTileTraitsINSA_20SM90_TMA_LOAD_IM2COLENSA_14ComposedLayoutINSA_7SwizzleILi2ELi4ELi3EEENSA_18smem_ptr_flag_bitsILi16EEENSW_INSB_IJNSB_IJNSC_ILi8EEES1B_EEENSB_IJSJ_SD_EEENSB_IJSD_NSC_ILi18EEEEEEEEENSB_IJNSB_IJSJ_NSC_ILi256EEEEEENSB_IJSD_SX_EEENSB_IJSX_NSC_ILi2048EEEEEEEEEEEEEvEENS14_INSA_13SM90_TMA_LOADENS16_INS17_ILi3ELi4ELi3EEES1A_NSW_INSB_IJNSB_IJSH_NSC_ILi2EEEEEENSB_IJS1B_NSC_ILi4EEEEEES1F_EEENSB_IJNSB_IJSD_S1K_EEENSB_IJSH_NSC_ILi512EEEEEENSB_IJSX_NSC_ILi4096EEEEEEEEEEEEEvEEEENS_8epilogue10collective6detail29Sm90TmaWarpSpecializedAdapterINS28_15DefaultEpilogueISM_NSB_IJNSB_IJlllEEESD_SX_EEES2D_NS27_6thread17LinearCombinationISM_Li1EffLNS2E_9ScaleType4KindE0ELNS_15FloatRoundStyleE2ESM_EENS_4gemm15EpilogueDefaultEEEEEvvEEEEvNT_6ParamsE,(.L_x_172 - _ZN7cutlass13device_kernelINS_4conv6kernel13ConvUniversalINS1_16ConvProblemShapeILNS1_8OperatorE1ELi2EEENS1_10collective14CollectiveConvINS1_46MainloopSm90TmaGmmaWarpSpecializedImplicitGemmILS5_1ELi18ELi2EN4cute5tupleIJNSA_1CILi1EEESD_SD_EEENS1_36KernelImplicitTmaWarpSpecializedSm90ELi1EEENSB_IJNSC_ILi64EEENSC_ILi128EEENSB_IJNSC_ILi32EEEEEEEEENS_6half_tESM_NSA_8TiledMMAINSA_8MMA_AtomIJNSA_4SM904GMMA26MMA_64x128x16_F32F16F16_SSILNSQ_5MajorE0ELSS_1ELNSQ_7ScaleInE1ELST_1EEEEEENSA_6LayoutISE_NSB_IJNSC_ILi0EEESX_SX_EEEEENSB_IJNSA_10UnderscoreES10_S10_EEEEENS7_6detail26Sm90ImplicitGemmTileTraitsINSA_20SM90_TMA_LOAD_IM2COLENSA_14ComposedLayoutINSA_7SwizzleILi2ELi4ELi3EEENSA_18smem_ptr_flag_bitsILi16EEENSW_INSB_IJNSB_IJNSC_ILi8EEES1B_EEENSB_IJSJ_SD_EEENSB_IJSD_NSC_ILi18EEEEEEEEENSB_IJNSB_IJSJ_NSC_ILi256EEEEEENSB_IJSD_SX_EEENSB_IJSX_NSC_ILi2048EEEEEEEEEEEEEvEENS14_INSA_13SM90_TMA_LOADENS16_INS17_ILi3ELi4ELi3EEES1A_NSW_INSB_IJNSB_IJSH_NSC_ILi2EEEEEENSB_IJS1B_NSC_ILi4EEEEEES1F_EEENSB_IJNSB_IJSD_S1K_EEENSB_IJSH_NSC_ILi512EEEEEENSB_IJSX_NSC_ILi4096EEEEEEEEEEEEEvEEEENS_8epilogue10collective6detail29Sm90TmaWarpSpecializedAdapterINS28_15DefaultEpilogueISM_NSB_IJNSB_IJlllEEESD_SX_EEES2D_NS27_6thread17LinearCombinationISM_Li1EffLNS2E_9ScaleType4KindE0ELNS_15FloatRoundStyleE2ESM_EENS_4gemm15EpilogueDefaultEEEEEvvEEEEvNT_6ParamsE)
        .other          _ZN7cutlass13device_kernelINS_4conv6kernel13ConvUniversalINS1_16ConvProblemShapeILNS1_8OperatorE1ELi2EEENS1_10collective14CollectiveConvINS1_46MainloopSm90TmaGmmaWarpSpecializedImplicitGemmILS5_1ELi18ELi2EN4cute5tupleIJNSA_1CILi1EEESD_SD_EEENS1_36KernelImplicitTmaWarpSpecializedSm90ELi1EEENSB_IJNSC_ILi64EEENSC_ILi128EEENSB_IJNSC_ILi32EEEEEEEEENS_6half_tESM_NSA_8TiledMMAINSA_8MMA_AtomIJNSA_4SM904GMMA26MMA_64x128x16_F32F16F16_SSILNSQ_5MajorE0ELSS_1ELNSQ_7ScaleInE1ELST_1EEEEEENSA_6LayoutISE_NSB_IJNSC_ILi0EEESX_SX_EEEEENSB_IJNSA_10UnderscoreES10_S10_EEEEENS7_6detail26Sm90ImplicitGemmTileTraitsINSA_20SM90_TMA_LOAD_IM2COLENSA_14ComposedLayoutINSA_7SwizzleILi2ELi4ELi3EEENSA_18smem_ptr_flag_bitsILi16EEENSW_INSB_IJNSB_IJNSC_ILi8EEES1B_EEENSB_IJSJ_SD_EEENSB_IJSD_NSC_ILi18EEEEEEEEENSB_IJNSB_IJSJ_NSC_ILi256EEEEEENSB_IJSD_SX_EEENSB_IJSX_NSC_ILi2048EEEEEEEEEEEEEvEENS14_INSA_13SM90_TMA_LOADENS16_INS17_ILi3ELi4ELi3EEES1A_NSW_INSB_IJNSB_IJSH_NSC_ILi2EEEEEENSB_IJS1B_NSC_ILi4EEEEEES1F_EEENSB_IJNSB_IJSD_S1K_EEENSB_IJSH_NSC_ILi512EEEEEENSB_IJSX_NSC_ILi4096EEEEEEEEEEEEEvEEEENS_8epilogue10collective6detail29Sm90TmaWarpSpecializedAdapterINS28_15DefaultEpilogueISM_NSB_IJNSB_IJlllEEESD_SX_EEES2D_NS27_6thread17LinearCombinationISM_Li1EffLNS2E_9ScaleType4KindE0ELNS_15FloatRoundStyleE2ESM_EENS_4gemm15EpilogueDefaultEEEEEvvEEEEvNT_6ParamsE,@"STO_CUDA_ENTRY STV_DEFAULT"
_ZN7cutlass13device_kernelINS_4conv6kernel13ConvUniversalINS1_16ConvProblemShapeILNS1_8OperatorE1ELi2EEENS1_10collective14CollectiveConvINS1_46MainloopSm90TmaGmmaWarpSpecializedImplicitGemmILS5_1ELi18ELi2EN4cute5tupleIJNSA_1CILi1EEESD_SD_EEENS1_36KernelImplicitTmaWarpSpecializedSm90ELi1EEENSB_IJNSC_ILi64EEENSC_ILi128EEENSB_IJNSC_ILi32EEEEEEEEENS_6half_tESM_NSA_8TiledMMAINSA_8MMA_AtomIJNSA_4SM904GMMA26MMA_64x128x16_F32F16F16_SSILNSQ_5MajorE0ELSS_1ELNSQ_7ScaleInE1ELST_1EEEEEENSA_6LayoutISE_NSB_IJNSC_ILi0EEESX_SX_EEEEENSB_IJNSA_10UnderscoreES10_S10_EEEEENS7_6detail26Sm90ImplicitGemmTileTraitsINSA_20SM90_TMA_LOAD_IM2COLENSA_14ComposedLayoutINSA_7SwizzleILi2ELi4ELi3EEENSA_18smem_ptr_flag_bitsILi16EEENSW_INSB_IJNSB_IJNSC_ILi8EEES1B_EEENSB_IJSJ_SD_EEENSB_IJSD_NSC_ILi18EEEEEEEEENSB_IJNSB_IJSJ_NSC_ILi256EEEEEENSB_IJSD_SX_EEENSB_IJSX_NSC_ILi2048EEEEEEEEEEEEEvEENS14_INSA_13SM90_TMA_LOADENS16_INS17_ILi3ELi4ELi3EEES1A_NSW_INSB_IJNSB_IJSH_NSC_ILi2EEEEEENSB_IJS1B_NSC_ILi4EEEEEES1F_EEENSB_IJNSB_IJSD_S1K_EEENSB_IJSH_NSC_ILi512EEEEEENSB_IJSX_NSC_ILi4096EEEEEEEEEEEEEvEEEENS_8epilogue10collective6detail29Sm90TmaWarpSpecializedAdapterINS28_15DefaultEpilogueISM_NSB_IJNSB_IJlllEEESD_SX_EEES2D_NS27_6thread17LinearCombinationISM_Li1EffLNS2E_9ScaleType4KindE0ELNS_15FloatRoundStyleE2ESM_EENS_4gemm15EpilogueDefaultEEEEEvvEEEEvNT_6ParamsE:
[----:B------:R-:W-:Y:S01]  /*0000*/  LDC R1, c[0x0][0x28] ;  /* 0x00000a00ff017b82 */ /* 0x000fe20000000800 */
[----:B------:R-:W0:Y:S01]  /*0010*/  S2R R8, SR_TID.X ;  /* 0x0000000000087919 */ /* 0x000e220000002100 */
[----:B------:R-:W-:Y:S01]  /*0020*/  ELECT P0, URZ, PT ;  /* 0x00000000003f782f */ /* 0x000fe20003800000 */
[----:B------:R-:W-:Y:S01]  /*0030*/  BSSY B0, `(.L_x_0) ;  /* 0x000000f000007945 */ /* 0x000fe20003800000 */
[--C-:B0-----:R-:W-:Y:S02]  /*0040*/  SHF.R.U32.HI R0, RZ, 0x5, R8.reuse ;  /* 0x00000005ff007819 */ /* 0x101fe40000011608 */
[----:B------:R-:W-:-:S03]  /*0050*/  SHF.R.U32.HI R3, RZ, 0x7, R8 ;  /* 0x00000007ff037819 */ /* 0x000fc60000011608 */
[----:B------:R-:W0:Y:S04]  /*0060*/  SHFL.IDX PT, R2, R0, RZ, 0x1f ;  /* 0x00001fff00027589 */ /* 0x000e2800000e0000 */
[----:B------:R1:W2:Y:S01]  /*0070*/  SHFL.IDX PT, R7, R3, RZ, 0x1f ;  /* 0x00001fff03077589 */ /* 0x0002a200000e0000 */
[----:B0-----:R-:W-:-:S13]  /*0080*/  ISETP.NE.OR P0, PT, R2, RZ, !P0 ;  /* 0x000000ff0200720c */ /* 0x001fda0004705670 */
[----:B-12---:R-:W-:Y:S05]  /*0090*/  @P0 BRA `(.L_x_1) ;  /* 0x0000000000200947 */ /* 0x006fea0003800000 */
[----:B------:R-:W-:Y:S02]  /*00a0*/  ULDC.64 UR4, c[0x0][0x198] ;  /* 0x0000660000047ab9 */ /* 0x000fe40000000a00 */
[----:B------:R-:W-:Y:S02]  /*00b0*/  UIADD3 UR6, UP0, UR4, 0xf0, URZ ;  /* 0x000000f004067890 */ /* 0x000fe4000ff1e03f */
[----:B------:R-:W-:Y:S02]  /*00c0*/  UIADD3 UR4, UP1, UR4, 0x1f0, URZ ;  /* 0x000001f004047890 */ /* 0x000fe4000ff3e03f */
[----:B------:R-:W-:Y:S02]  /*00d0*/  UIADD3.X UR7, URZ, UR5, URZ, UP0, !UPT ;  /* 0x000000053f077290 */ /* 0x000fe400087fe43f */
[----:B------:R-:W-:-:S07]  /*00e0*/  UIADD3.X UR5, URZ, UR5, URZ, UP1, !UPT ;  /* 0x000000053f057290 */ /* 0x000fce0008ffe43f */
[----:B------:R0:W-:Y:S02]  /*00f0*/  UTMACCTL.PF [UR6] ;  /* 0x00000000060079b9 */ /* 0x0001e40008040000 */
[----:B------:R0:W-:Y:S02]  /*0100*/  UTMACCTL.PF [UR4] ;  /* 0x00000000040079b9 */ /* 0x0001e40008040000 */
[----:B0-----:R-:W-:Y:S01]  /*0110*/  NOP ;  /* 0x0000000000007918 */ /* 0x001fe20000000000 */
.L_x_1:
[----:B------:R-:W-:Y:S05]  /*0120*/  BSYNC B0 ;  /* 0x0000000000007941 */ /* 0x000fea0003800000 */
.L_x_0:
[----:B------:R-:W0:Y:S01]  /*0130*/  SHFL.IDX PT, R0, R0, RZ, 0x1f ;  /* 0x00001fff00007589 */ /* 0x000e2200000e0000 */
[----:B------:R-:W-:-:S04]  /*0140*/  SHF.R.S32.HI R3, RZ, 0x1f, R2 ;  /* 0x0000001fff037819 */ /* 0x000fc80000011402 */
[----:B------:R-:W-:Y:S02]  /*0150*/  LEA.HI R3, R3, R2, RZ, 0x2 ;  /* 0x0000000203037211 */ /* 0x000fe400078f10ff */
[----:B0-----:R-:W-:-:S13]  /*0160*/  ISETP.NE.AND P0, PT, R0, RZ, PT ;  /* 0x000000ff0000720c */ /* 0x001fda0003f05270 */
[----:B------:R-:W-:Y:S05]  /*0170*/  @P0 BRA `(.L_x_2) ;  /* 0x0000000000d40947 */ /* 0x000fea0003800000 */
[----:B------:R-:W-:Y:S01]  /*0180*/  ELECT P0, URZ, PT ;  /* 0x00000000003f782f */ /* 0x000fe20003800000 */
[----:B------:R-:W-:-:S12]  /*0190*/  BSSY B0, `(.L_x_2) ;  /* 0x0000033000007945 */ /* 0x000fd80003800000 */
[----:B------:R-:W-:Y:S05]  /*01a0*/  @!P0 BRA `(.L_x_3) ;  /* 0x0000000000c48947 */ /* 0x000fea0003800000 */
[----:B------:R-:W0:Y:S01]  /*01b0*/  S2UR UR8, SR_CgaCtaId ;  /* 0x00000000000879c3 */ /* 0x000e220000008800 */
[----:B------:R-:W-:Y:S01]  /*01c0*/  UMOV UR4, 0x400 ;  /* 0x0000040000047882 */ /* 0x000fe20000000000 */
[----:B------:R-:W-:Y:S01]  /*01d0*/  UMOV UR5, 0x1 ;  /* 0x0000000100057882 */ /* 0x000fe20000000000 */
[----:B------:R-:W-:Y:S02]  /*01e0*/  UMOV UR6, 0x80 ;  /* 0x0000008000067882 */ /* 0x000fe40000000000 */
[----:B------:R-:W-:-:S04]  /*01f0*/  UIADD3 UR6, -UR6, 0x100000, URZ ;  /* 0x0010000006067890 */ /* 0x000fc8000fffe13f */
[----:B------:R-:W-:Y:S02]  /*0200*/  USHF.L.U32 UR7, UR6, 0xb, URZ ;  /* 0x0000000b06077899 */ /* 0x000fe4000800063f */
[----:B------:R-:W-:Y:S02]  /*0210*/  USHF.L.U32 UR6, UR6, 0x1, URZ ;  /* 0x0000000106067899 */ /* 0x000fe4000800063f */
[----:B0-----:R-:W-:Y:S02]  /*0220*/  ULEA UR8, UR8, UR4, 0x18 ;  /* 0x0000000408087291 */ /* 0x001fe4000f8ec03f */
[----:B------:R-:W-:-:S04]  /*0230*/  UIADD3 UR4, -UR5, 0x100000, URZ ;  /* 0x0010000005047890 */ /* 0x000fc8000fffe13f */
[----:B------:R-:W-:Y:S02]  /*0240*/  USHF.L.U32 UR5, UR4, 0xb, URZ ;  /* 0x0000000b04057899 */ /* 0x000fe4000800063f */
[----:B------:R-:W-:Y:S01]  /*0250*/  USHF.L.U32 UR4, UR4, 0x1, URZ ;  /* 0x0000000104047899 */ /* 0x000fe2000800063f */
[----:B------:R-:W0:Y:S11]  /*0260*/  FENCE.VIEW.ASYNC.S ;  /* 0x00000000000073c6 */ /* 0x000e360000000000 */
[----:B0-----:R0:W1:Y:S01]  /*0270*/  SYNCS.EXCH.64 URZ, [UR8+0x36000], UR4 ;  /* 0x03600004083f75b2 */ /* 0x0010620008000100 */
[----:B------:R0:W2:Y:S01]  /*0280*/  SYNCS.EXCH.64 URZ, [UR8+0x36090], UR6 ;  /* 0x03609006083f75b2 */ /* 0x0000a20008000100 */
[----:B------:R0:W3:Y:S01]  /*0290*/  SYNCS.EXCH.64 URZ, [UR8+0x36008], UR4 ;  /* 0x03600804083f75b2 */ /* 0x0000e20008000100 */
[----:B------:R0:W4:Y:S01]  /*02a0*/  SYNCS.EXCH.64 URZ, [UR8+0x36098], UR6 ;  /* 0x03609806083f75b2 */ /* 0x0001220008000100 */
[----:B------:R0:W0:Y:S01]  /*02b0*/  SYNCS.EXCH.64 URZ, [UR8+0x36010], UR4 ;  /* 0x03601004083f75b2 */ /* 0x0000220008000100 */
        /* <DEDUP_REMOVED lines=31> */
[----:B-1234-:R-:W-:Y:S01]  /*04b0*/  NOP ;  /* 0x0000000000007918 */ /* 0x01efe20000000000 */
.L_x_3:
[----:B0-----:R-:W-:Y:S05]  /*04c0*/  BSYNC B0 ;  /* 0x0000000000007941 */ /* 0x001fea0003800000 */
.L_x_2:
[----:B------:R-:W-:Y:S01]  /*04d0*/  ULDC.64 UR4, c[0x0][0x598] ;  /* 0x0001660000047ab9 */ /* 0x000fe20000000a00 */
[----:B------:R-:W-:Y:S01]  /*04e0*/  LOP3.LUT R3, R3, 0xfffffffc, RZ, 0xc0, !PT ;  /* 0xfffffffc03037812 */ /* 0x000fe200078ec0ff */
[----:B------:R-:W-:Y:S01]  /*04f0*/  NOP ;  /* 0x0000000000007918 */ /* 0x000fe20000000000 */
[----:B------:R-:W-:Y:S01]  /*0500*/  ISETP.NE.U32.AND P0, PT, RZ, UR4, PT ;  /* 0x00000004ff007c0c */ /* 0x000fe2000bf05070 */
[----:B------:R-:W-:Y:S01]  /*0510*/  NOP ;  /* 0x0000000000007918 */ /* 0x000fe20000000000 */
[----:B------:R-:W-:Y:S01]  /*0520*/  BAR.SYNC.DEFER_BLOCKING 0x0 ;  /* 0x0000000000007b1d */ /* 0x000fe20000010000 */
[----:B------:R-:W-:Y:S01]  /*0530*/  IMAD.IADD R6, R2, 0x1, -R3 ;  /* 0x0000000102067824 */ /* 0x000fe200078e0a03 */
[----:B------:R-:W-:Y:S02]  /*0540*/  ISETP.NE.AND.EX P0, PT, RZ, UR5, PT, P0 ;  /* 0x00000005ff007c0c */ /* 0x000fe4000bf05300 */
[C---:B------:R-:W-:Y:S02]  /*0550*/  ISETP.NE.AND P2, PT, R7.reuse, 0x1, PT ;  /* 0x000000010700780c */ /* 0x040fe40003f45270 */
[----:B------:R-:W-:Y:S01]  /*0560*/  LOP3.LUT P1, RZ, R7, R6, RZ, 0xfc, !PT ;  /* 0x0000000607ff7212 */ /* 0x000fe2000782fcff */
[----:B------:R-:W-:-:S03]  /*0570*/  ULDC.64 UR12, c[0x0][0x208] ;  /* 0x00008200000c7ab9 */ /* 0x000fc60000000a00 */
[----:B------:R-:W-:-:S04]  /*0580*/  SEL R2, RZ, 0x1, P1 ;  /* 0x00000001ff027807 */ /* 0x000fc80000800000 */
[----:B------:R-:W-:Y:S01]  /*0590*/  SEL R2, R2, 0x2, P2 ;  /* 0x0000000202027807 */ /* 0x000fe20001000000 */
[----:B------:R-:W-:Y:S06]  /*05a0*/  @!P0 BRA `(.L_x_4) ;  /* 0x00000000001c8947 */ /* 0x000fec0003800000 */
[----:B------:R-:W0:Y:S02]  /*05b0*/  LDC.64 R4, c[0x0][0x598] ;  /* 0x00016600ff047b82 */ /* 0x000e240000000a00 */
[----:B0-----:R-:W2:Y:S02]  /*05c0*/  LDG.E.64 R4, desc[UR12][R4.64] ;  /* 0x0000000c04047981 */ /* 0x001ea4000c1e1b00 */
[----:B--2---:R-:W-:-:S04]  /*05d0*/  ISETP.NE.U32.AND P0, PT, R4, RZ, PT ;  /* 0x000000ff0400720c */ /* 0x004fc80003f05070 */
[----:B------:R-:W-:-:S13]  /*05e0*/  ISETP.NE.AND.EX P0, PT, R5, RZ, PT, P0 ;  /* 0x000000ff0500720c */ /* 0x000fda0003f05300 */
[----:B------:R-:W-:Y:S05]  /*05f0*/  @!P0 BRA `(.L_x_4) ;  /* 0x0000000000088947 */ /* 0x000fea0003800000 */
[----:B------:R2:W5:Y:S01]  /*0600*/  LD.E R0, desc[UR12][R4.64] ;  /* 0x0000000c04007980 */ /* 0x000562000c101900 */
[----:B------:R-:W-:Y:S05]  /*0610*/  BRA `(.L_x_5) ;  /* 0x0000000000207947 */ /* 0x000fea0003800000 */
.L_x_4:
[----:B------:R-:W-:Y:S02]  /*0620*/  ULDC.64 UR4, c[0x0][0x588] ;  /* 0x0001620000047ab9 */ /* 0x000fe40000000a00 */
[----:B------:R-:W-:-:S04]  /*0630*/  ISETP.NE.U32.AND P0, PT, RZ, UR4, PT ;  /* 0x00000004ff007c0c */ /* 0x000fc8000bf05070 */
[----:B------:R-:W-:-:S13]  /*0640*/  ISETP.NE.AND.EX P0, PT, RZ, UR5, PT, P0 ;  /* 0x00000005ff007c0c */ /* 0x000fda000bf05300 */
[----:B------:R-:W-:Y:S05]  /*0650*/  @!P0 BRA `(.L_x_6) ;  /* 0x00000000000c8947 */ /* 0x000fea0003800000 */
[----:B------:R-:W0:Y:S02]  /*0660*/  LDC.64 R4, c[0x0][0x588] ;  /* 0x00016200ff047b82 */ /* 0x000e240000000a00 */
[----:B0-----:R0:W5:Y:S01]  /*0670*/  LDG.E R0, desc[UR12][R4.64] ;  /* 0x0000000c04007981 */ /* 0x001162000c1e1900 */
[----:B------:R-:W-:Y:S05]  /*0680*/  BRA `(.L_x_5) ;  /* 0x0000000000047947 */ /* 0x000fea0003800000 */
.L_x_6:
[----:B------:R-:W1:Y:S02]  /*0690*/  LDC R0, c[0x0][0x580] ;  /* 0x00016000ff007b82 */ /* 0x000e640000000800 */
.L_x_5:
[----:B------:R-:W-:Y:S02]  /*06a0*/  ULDC.64 UR4, c[0x0][0x5a0] ;  /* 0x0001680000047ab9 */ /* 0x000fe40000000a00 */
[----:B------:R-:W-:-:S04]  /*06b0*/  ISETP.NE.U32.AND P0, PT, RZ, UR4, PT ;  /* 0x00000004ff007c0c */ /* 0x000fc8000bf05070 */
[----:B------:R-:W-:-:S13]  /*06c0*/  ISETP.NE.AND.EX P0, PT, RZ, UR5, PT, P0 ;  /* 0x00000005ff007c0c */ /* 0x000fda000bf05300 */
[----:B------:R-:W-:Y:S05]  /*06d0*/  @!P0 BRA `(.L_x_7) ;  /* 0x00000000001c8947 */ /* 0x000fea0003800000 */
[----:B0-2---:R-:W0:Y:S02]  /*06e0*/  LDC.64 R4, c[0x0][0x5a0] ;  /* 0x00016800ff047b82 */ /* 0x005e240000000a00 */
[----:B0-----:R-:W2:Y:S02]  /*06f0*/  LDG.E.64 R4, desc[UR12][R4.64] ;  /* 0x0000000c04047981 */ /* 0x001ea4000c1e1b00 */
[----:B--2---:R-:W-:-:S04]  /*0700*/  ISETP.NE.U32.AND P0, PT, R4, RZ, PT ;  /* 0x000000ff0400720c */ /* 0x004fc80003f05070 */
[----:B------:R-:W-:-:S13]  /*0710*/  ISETP.NE.AND.EX P0, PT, R5, RZ, PT, P0 ;  /* 0x000000ff0500720c */ /* 0x000fda0003f05300 */
[----:B------:R-:W-:Y:S05]  /*0720*/  @!P0 BRA `(.L_x_7) ;  /* 0x0000000000088947 */ /* 0x000fea0003800000 */
[----:B------:R0:W5:Y:S01]  /*0730*/  LD.E R3, desc[UR12][R4.64] ;  /* 0x0000000c04037980 */ /* 0x000162000c101900 */
[----:B------:R-:W-:Y:S05]  /*0740*/  BRA `(.L_x_8) ;  /* 0x0000000000207947 */ /* 0x000fea0003800000 */
.L_x_7:
[----:B------:R-:W-:Y:S02]  /*0750*/  ULDC.64 UR4, c[0x0][0x590] ;  /* 0x0001640000047ab9 */ /* 0x000fe40000000a00 */
[----:B------:R-:W-:-:S04]  /*0760*/  ISETP.NE.U32.AND P0, PT, RZ, UR4, PT ;  /* 0x00000004ff007c0c */ /* 0x000fc8000bf05070 */
[----:B------:R-:W-:-:S13]  /*0770*/  ISETP.NE.AND.EX P0, PT, RZ, UR5, PT, P0 ;  /* 0x00000005ff007c0c */ /* 0x000fda000bf05300 */
[----:B------:R-:W-:Y:S05]  /*0780*/  @!P0 BRA `(.L_x_9) ;  /* 0x00000000000c8947 */ /* 0x000fea0003800000 */
[----:B0-2---:R-:W0:Y:S02]  /*0790*/  LDC.64 R4, c[0x0][0x590] ;  /* 0x00016400ff047b82 */ /* 0x005e240000000a00 */
[----:B0-----:R4:W5:Y:S01]  /*07a0*/  LDG.E R3, desc[UR12][R4.64] ;  /* 0x0000000c04037981 */ /* 0x001962000c1e1900 */
[----:B------:R-:W-:Y:S05]  /*07b0*/  BRA `(.L_x_8) ;  /* 0x0000000000047947 */ /* 0x000fea0003800000 */
.L_x_9:
[----:B------:R-:W3:Y:S02]  /*07c0*/  LDC R3, c[0x0][0x584] ;  /* 0x00016100ff037b82 */ /* 0x000ee40000000800 */
.L_x_8:
[----:B0-2-4-:R-:W0:Y:S01]  /*07d0*/  LDC R4, c[0x0][0x3c4] ;  /* 0x0000f100ff047b82 */ /* 0x015e220000000800 */
[----:B------:R-:W-:-:S07]  /*07e0*/  ISETP.NE.AND P0, PT, R7, RZ, PT ;  /* 0x000000ff0700720c */ /* 0x000fce0003f05270 */
[----:B------:R-:W2:Y:S01]  /*07f0*/  LDC.64 R10, c[0x0][0x3c8] ;  /* 0x0000f200ff0a7b82 */ /* 0x000ea20000000a00 */
[----:B0-----:R-:W-:-:S05]  /*0800*/  VIADD R4, R4, 0x1f ;  /* 0x0000001f04047836 */ /* 0x001fca0000000000 */
[----:B------:R-:W-:-:S04]  /*0810*/  SHF.R.S32.HI R5, RZ, 0x1f, R4 ;  /* 0x0000001fff057819 */ /* 0x000fc80000011404 */
[----:B------:R-:W-:-:S04]  /*0820*/  LEA.HI R5, R5, R4, RZ, 0x5 ;  /* 0x0000000405057211 */ /* 0x000fc800078f28ff */
[----:B------:R-:W-:-:S05]  /*0830*/  SHF.R.S32.HI R5, RZ, 0x5, R5 ;  /* 0x00000005ff057819 */ /* 0x000fca0000011405 */
[----:B--2---:R-:W-:-:S04]  /*0840*/  IMAD R4, R5, R10, RZ ;  /* 0x0000000a05047224 */ /* 0x004fc800078e02ff */
[----:B------:R-:W-:Y:S01]  /*0850*/  IMAD R4, R4, R11, RZ ;  /* 0x0000000b04047224 */ /* 0x000fe200078e02ff */
[----:B------:R-:W-:Y:S06]  /*0860*/  @!P0 BRA `(.L_x_10) ;  /* 0x0000005000ac8947 */ /* 0x000fec0003800000 */
[----:B------:R-:W-:-:S13]  /*0870*/  ISETP.NE.AND P0, PT, R7, 0x1, PT ;  /* 0x000000010700780c */ /* 0x000fda0003f05270 */
[----:B------:R-:W-:Y:S05]  /*0880*/  @P0 EXIT ;  /* 0x000000000000094d */ /* 0x000fea0003800000 */
[----:B------:R-:W-:Y:S01]  /*0890*/  ISETP.GE.AND P0, PT, R4, 0x1, PT ;  /* 0x000000010400780c */ /* 0x000fe20003f06270 */
[----:B------:R-:W-:Y:S01]  /*08a0*/  UMOV UR4, URZ ;  /* 0x0000003f00047c82 */ /* 0x000fe20008000000 */
[----:B------:R-:W-:Y:S02]  /*08b0*/  CS2R R86, SRZ ;  /* 0x0000000000567805 */ /* 0x000fe4000001ff00 */
[----:B------:R-:W-:Y:S02]  /*08c0*/  CS2R R24, SRZ ;  /* 0x0000000000187805 */ /* 0x000fe4000001ff00 */
[----:B------:R-:W-:Y:S02]  /*08d0*/  CS2R R26, SRZ ;  /* 0x00000000001a7805 */ /* 0x000fe4000001ff00 */
[----:B------:R-:W-:Y:S02]  /*08e0*/  CS2R R28, SRZ ;  /* 0x00000000001c7805 */ /* 0x000fe4000001ff00 */
[----:B------:R-:W-:-:S02]  /*08f0*/  CS2R R30, SRZ ;  /* 0x00000000001e7805 */ /* 0x000fc4000001ff00 */
[----:B------:R-:W-:Y:S02]  /*0900*/  CS2R R32, SRZ ;  /* 0x0000000000207805 */ /* 0x000fe4000001ff00 */
        /* <DEDUP_REMOVED lines=25> */
[----:B------:R-:W-:Y:S01]  /*0aa0*/  CS2R R84, SRZ ;  /* 0x0000000000547805 */ /* 0x000fe2000001ff00 */
[----:B------:R-:W-:Y:S06]  /*0ab0*/  @!P0 BRA `(.L_x_11) ;  /* 0x0000000000788947 */ /* 0x000fec0003800000 */
[----:B------:R-:W-:-:S04]  /*0ac0*/  LOP3.LUT R5, R2, 0x1, RZ, 0xfc, !PT ;  /* 0x0000000102057812 */ /* 0x000fc800078efcff */
[----:B------:R-:W-:-:S13]  /*0ad0*/  ISETP.NE.AND P0, PT, R5, 0x3, PT ;  /* 0x000000030500780c */ /* 0x000fda0003f05270 */
[----:B------:R-:W-:Y:S05]  /*0ae0*/  @!P0 BRA `(.L_x_12) ;  /* 0x0000000000048947 */ /* 0x000fea0003800000 */
[----:B------:R-:W-:Y:S01]  /*0af0*/  BPT.TRAP 0x1 ;  /* 0x000000040000795c */ /* 0x000fe20000300000 */
.L_x_12:
[----:B------:R-:W0:Y:S01]  /*0b00*/  S2UR UR5, SR_CgaCtaId ;  /* 0x00000000000579c3 */ /* 0x000e220000008800 */
[----:B------:R-:W-:Y:S01]  /*0b10*/  SHF.L.U32 R5, RZ, 0x1f, RZ ;  /* 0x0000001fff057819 */ /* 0x000fe200000006ff */
[----:B------:R-:W-:Y:S02]  /*0b20*/  UMOV UR4, 0x400 ;  /* 0x0000040000047882 */ /* 0x000fe40000000000 */
[----:B0-----:R-:W-:-:S12]  /*0b30*/  ULEA UR4, UR5, UR4, 0x18 ;  /* 0x0000000405047291 */ /* 0x001fd8000f8ec03f */
.L_x_13:
[----:B0-----:R-:W-:-:S04]  /*0b40*/  IMAD.U32 R6, RZ, RZ, UR4 ;  /* 0x00000004ff067e24 */ /* 0x001fc8000f8e00ff */
[----:B------:R0:W2:Y:S03]  /*0b50*/  SYNCS.PHASECHK.TRANS64.TRYWAIT P0, [R6+URZ+0x36000], R5 ;  /* 0x03600005060075a7 */ /* 0x0000a6000800017f */
[----:B--2---:R-:W-:Y:S05]  /*0b60*/  @!P0 NANOSLEEP.SYNCS 0x989680 ;  /* 0x009896800000895d */ /* 0x004fea0003900000 */
[----:B------:R-:W2:Y:S02]  /*0b70*/  @!P0 SYNCS.PHASECHK.TRANS64 P0, [R6+URZ+0x36000], R5 ;  /* 0x03600005060085a7 */ /* 0x000ea4000800007f */
[----:B--2---:R-:W-:Y:S05]  /*0b80*/  @!P0 BRA `(.L_x_13) ;  /* 0xfffffffc00ec8947 */ /* 0x004fea000383ffff */
[----:B------:R-:W-:Y:S01]  /*0b90*/  UIADD3 UR5, UR4, 0x12000, URZ ;  /* 0x0001200004057890 */ /* 0x000fe2000fffe03f */
[----:B------:R-:W-:Y:S01]  /*0ba0*/  WARPGROUP.ARRIVE ;  /* 0x00000000000079c5 */ /* 0x000fe20000000000 */
[----:B------:R-:W-:Y:S02]  /*0bb0*/  USHF.R.U32.HI UR4, URZ, 0x4, UR4 ;  /* 0x000000043f047899 */ /* 0x000fe40008011604 */
[----:B------:R-:W-:Y:S02]  /*0bc0*/  USHF.R.U32.HI UR5, URZ, 0x4, UR5 ;  /* 0x000000043f057899 */ /* 0x000fe40008011605 */
[----:B------:R-:W-:Y:S02]  /*0bd0*/  ULOP3.LUT UR4, UR4, 0x3fff, URZ, 0xc0, !UPT ;  /* 0x00003fff04047892 */ /* 0x000fe4000f8ec03f */
[----:B------:R-:W-:Y:S02]  /*0be0*/  ULOP3.LUT UR5, UR5, 0x3fff, URZ, 0xc0, !UPT ;  /* 0x00003fff05057892 */ /* 0x000fe4000f8ec03f */
[----:B------:R-:W-:-:S02]  /*0bf0*/  ULOP3.LUT UR4, UR4, 0x10000, URZ, 0xfc, !UPT ;  /* 0x0001000004047892 */ /* 0x000fc4000f8efc3f */
[----:B------:R-:W-:Y:S01]  /*0c00*/  ULOP3.LUT UR6, UR5, 0x1000000, URZ, 0xfc, !UPT ;  /* 0x0100000005067892 */ /* 0x000fe2000f8efc3f */
[----:B------:R-:W-:Y:S02]  /*0c10*/  UMOV UR7, 0x40000040 ;  /* 0x4000004000077882 */ /* 0x000fe40000000000 */
[----:B------:R-:W-:-:S06]  /*0c20*/  UMOV UR5, 0x80000020 ;  /* 0x8000002000057882 */ /* 0x000fcc0000000000 */
[----:B------:R-:W-:Y:S01]  /*0c30*/  HGMMA.64x128x16.F32 R24, gdesc[UR4].tnspB, RZ, !UPT ;  /* 0x41e00000041879f0 */ /* 0x000fe2000c7008ff */
[----:B------:R-:W-:Y:S02]  /*0c40*/  UIADD3 UR4, UR4, 0x2, URZ ;  /* 0x0000000204047890 */ /* 0x000fe4000fffe03f */
[----:B------:R-:W-:Y:S01]  /*0c50*/  UIADD3 UR6, UR6, 0x80, URZ ;  /* 0x0000008006067890 */ /* 0x000fe2000fffe03f */
[----:B------:R-:W-:Y:S01]  /*0c60*/  UMOV UR5, 0x80000020 ;  /* 0x8000002000057882 */ /* 0x000fe20000000000 */
[----:B------:R-:W-:-:S07]  /*0c70*/  UMOV UR7, 0x40000040 ;  /* 0x4000004000077882 */ /* 0x000fce0000000000 */
[----:B------:R-:W-:Y:S01]  /*0c80*/  HGMMA.64x128x16.F32 R24, gdesc[UR4].tnspB, R24, gsb0 ;  /* 0x41e00000041879f0 */ /* 0x000fe20008000818 */
[----:B------:R-:W-:-:S05]  /*0c90*/  UMOV UR4, 0x1 ;  /* 0x0000000100047882 */ /* 0x000fca0000000000 */
.L_x_11:
[----:B0-----:R-:W-:-:S05]  /*0ca0*/  VIMNMX R5, R4, 0x1, PT ;  /* 0x0000000104057848 */ /* 0x001fca0003fe0100 */
[----:B------:R-:W-:-:S05]  /*0cb0*/  IMAD.IADD R6, R4, 0x1, -R5 ;  /* 0x0000000104067824 */ /* 0x000fca00078e0a05 */
[----:B------:R-:W-:-:S13]  /*0cc0*/  ISETP.GE.AND P0, PT, R6, 0x1, PT ;  /* 0x000000010600780c */ /* 0x000fda0003f06270 */
[----:B------:R-:W-:Y:S05]  /*0cd0*/  @!P0 BRA `(.L_x_14) ;  /* 0x0000000000e88947 */ /* 0x000fea0003800000 */
[----:B------:R-:W0:Y:S01]  /*0ce0*/  S2UR UR6, SR_CgaCtaId ;  /* 0x00000000000679c3 */ /* 0x000e220000008800 */
[----:B------:R-:W-:Y:S01]  /*0cf0*/  UMOV UR5, 0x400 ;  /* 0x0000040000057882 */ /* 0x000fe20000000000 */
[----:B------:R-:W-:Y:S01]  /*0d00*/  LOP3.LUT R10, R2, 0x1, RZ, 0xfc, !PT ;  /* 0x00000001020a7812 */ /* 0x000fe200078efcff */
[----:B------:R-:W-:Y:S01]  /*0d10*/  IMAD.MOV.U32 R9, RZ, RZ, RZ ;  /* 0x000000ffff097224 */ /* 0x000fe200078e00ff */
[----:B------:R-:W-:Y:S01]  /*0d20*/  UISETP.NE.U32.AND UP0, UPT, UR4, URZ, UPT ;  /* 0x0000003f0400728c */ /* 0x000fe2000bf05070 */
[----:B------:R-:W-:Y:S01]  /*0d30*/  IMAD.MOV.U32 R5, RZ, RZ, R6 ;  /* 0x000000ffff057224 */ /* 0x000fe200078e0006 */
[----:B0-----:R-:W-:-:S04]  /*0d40*/  ULEA UR7, UR6, UR5, 0x18 ;  /* 0x0000000506077291 */ /* 0x001fc8000f8ec03f */
[----:B------:R-:W-:Y:S02]  /*0d50*/  UIADD3 UR6, UR7, 0x12000, URZ ;  /* 0x0001200007067890 */ /* 0x000fe4000fffe03f */
[----:B------:R-:W-:Y:S02]  /*0d60*/  USHF.R.U32.HI UR5, URZ, 0x4, UR7 ;  /* 0x000000043f057899 */ /* 0x000fe40008011607 */
[----:B------:R-:W-:Y:S02]  /*0d70*/  USHF.R.U32.HI UR6, URZ, 0x4, UR6 ;  /* 0x000000043f067899 */ /* 0x000fe40008011606 */
[----:B------:R-:W-:Y:S02]  /*0d80*/  ULOP3.LUT UR5, UR5, 0x3fff, URZ, 0xc0, !UPT ;  /* 0x00003fff05057892 */ /* 0x000fe4000f8ec03f */
[----:B------:R-:W-:Y:S02]  /*0d90*/  ULOP3.LUT UR6, UR6, 0x3fff, URZ, 0xc0, !UPT ;  /* 0x00003fff06067892 */ /* 0x000fe4000f8ec03f */
[----:B------:R-:W-:-:S02]  /*0da0*/  ULOP3.LUT UR14, UR5, 0x10000, URZ, 0xfc, !UPT ;  /* 0x00010000050e7892 */ /* 0x000fc4000f8efc3f */
[----:B------:R-:W-:Y:S01]  /*0db0*/  ULOP3.LUT UR15, UR6, 0x1000000, URZ, 0xfc, !UPT ;  /* 0x01000000060f7892 */ /* 0x000fe2000f8efc3f */
[----:B------:R-:W-:-:S11]  /*0dc0*/  UMOV UR5, URZ ;  /* 0x0000003f00057c82 */ /* 0x000fd60008000000 */
.L_x_19:
[----:B------:R-:W-:-:S13]  /*0dd0*/  ISETP.NE.AND P1, PT, R10, 0x3, PT ;  /* 0x000000030a00780c */ /* 0x000fda0003f25270 */
[----:B0-----:R-:W-:Y:S05]  /*0de0*/  @!P1 BRA `(.L_x_15) ;  /* 0x0000000000049947 */ /* 0x001fea0003800000 */
[----:B------:R-:W-:Y:S01]  /*0df0*/  BPT.TRAP 0x1 ;  /* 0x000000040000795c */ /* 0x000fe20000300000 */
.L_x_15:
[----:B------:R-:W-:Y:S01]  /*0e00*/  SHF.L.U32 R7, R9, 0x1f, RZ ;  /* 0x0000001f09077819 */ /* 0x000fe200000006ff */
[----:B------:R-:W-:-:S12]  /*0e10*/  ULEA UR6, UR4, UR7, 0x3 ;  /* 0x0000000704067291 */ /* 0x000fd8000f8e183f */
.L_x_16:
[----:B0-----:R-:W-:-:S04]  /*0e20*/  IMAD.U32 R8, RZ, RZ, UR6 ;  /* 0x00000006ff087e24 */ /* 0x001fc8000f8e00ff */
[----:B------:R0:W2:Y:S03]  /*0e30*/  SYNCS.PHASECHK.TRANS64.TRYWAIT P0, [R8+URZ+0x36000], R7 ;  /* 0x03600007080075a7 */ /* 0x0000a6000800017f */
[----:B--2---:R-:W-:Y:S05]  /*0e40*/  @!P0 NANOSLEEP.SYNCS 0x989680 ;  /* 0x009896800000895d */ /* 0x004fea0003900000 */
[----:B------:R-:W2:Y:S02]  /*0e50*/  @!P0 SYNCS.PHASECHK.TRANS64 P0, [R8+URZ+0x36000], R7 ;  /* 0x03600007080085a7 */ /* 0x000ea4000800007f */
[----:B--2---:R-:W-:Y:S05]  /*0e60*/  @!P0 BRA `(.L_x_16) ;  /* 0xfffffffc00ec8947 */ /* 0x004fea000383ffff */
[----:B------:R-:W-:Y:S01]  /*0e70*/  ULEA UR8, UR4, UR14, 0x8 ;  /* 0x0000000e04087291 */ /* 0x000fe2000f8e403f */
[----:B------:R-:W-:Y:S01]  /*0e80*/  WARPGROUP.ARRIVE ;  /* 0x00000000000079c5 */ /* 0x000fe20000000000 */
[----:B------:R-:W-:Y:S01]  /*0e90*/  ULEA UR10, UR4, UR15, 0x9 ;  /* 0x0000000f040a7291 */ /* 0x000fe2000f8e483f */
[----:B------:R-:W-:Y:S01]  /*0ea0*/  UMOV UR9, 0x80000020 ;  /* 0x8000002000097882 */ /* 0x000fe20000000000 */
[----:B------:R-:W-:-:S07]  /*0eb0*/  UMOV UR11, 0x40000040 ;  /* 0x40000040000b7882 */ /* 0x000fce0000000000 */
[----:B------:R-:W-:Y:S01]  /*0ec0*/  HGMMA.64x128x16.F32 R24, gdesc[UR8].tnspB, R24, UP0 ;  /* 0x41e00000081879f0 */ /* 0x000fe2000bf00818 */
[----:B------:R-:W-:Y:S02]  /*0ed0*/  UIADD3 UR8, UR8, 0x2, URZ ;  /* 0x0000000208087890 */ /* 0x000fe4000fffe03f */
[----:B------:R-:W-:Y:S01]  /*0ee0*/  UIADD3 UR10, UR10, 0x80, URZ ;  /* 0x000000800a0a7890 */ /* 0x000fe2000fffe03f */
[----:B------:R-:W-:Y:S01]  /*0ef0*/  UMOV UR9, 0x80000020 ;  /* 0x8000002000097882 */ /* 0x000fe20000000000 */
[----:B------:R-:W-:-:S07]  /*0f00*/  UMOV UR11, 0x40000040 ;  /* 0x40000040000b7882 */ /* 0x000fce0000000000 */
[----:B------:R-:W-:Y:S03]  /*0f10*/  HGMMA.64x128x16.F32 R24, gdesc[UR8].tnspB, R24, gsb0 ;  /* 0x41e00000081879f0 */ /* 0x000fe60008000818 */
[----:B------:R-:W-:Y:S02]  /*0f20*/  WARPGROUP.DEPBAR.LE gsb0, 0x1 ;  /* 0x00008000000079c5 */ /* 0x000fe40000010100 */
[----:B------:R-:W-:Y:S05]  /*0f30*/  @!P1 BRA `(.L_x_17) ;  /* 0x0000000000049947 */ /* 0x000fea0003800000 */
[----:B------:R-:W-:Y:S01]  /*0f40*/  BPT.TRAP 0x1 ;  /* 0x000000040000795c */ /* 0x000fe20000300000 */
.L_x_17:
[----:B------:R-:W-:Y:S01]  /*0f50*/  ULEA UR6, UR5, UR7, 0x3 ;  /* 0x0000000705067291 */ /* 0x000fe2000f8e183f */
[----:B------:R-:W-:-:S03]  /*0f60*/  ISETP.GT.U32.AND P0, PT, R2, 0x1, PT ;  /* 0x000000010200780c */ /* 0x000fc60003f04070 */
[----:B------:R-:W-:-:S04]  /*0f70*/  UIADD3 UR6, UR6, 0x36090, URZ ;  /* 0x0003609006067890 */ /* 0x000fc8000fffe03f */
[----:B------:R-:W-:-:S09]  /*0f80*/  UPRMT UR6, URZ, 0x654, UR6 ;  /* 0x000006543f067896 */ /* 0x000fd20008000006 */
[----:B------:R-:W-:Y:S01]  /*0f90*/  SYNCS.ARRIVE.TRANS64.RED.A1T0 RZ, [UR6], RZ ;  /* 0x000000ffffff79a7 */ /* 0x000fe20008100406 */
[----:B------:R-:W-:Y:S05]  /*0fa0*/  @P0 BRA `(.L_x_18) ;  /* 0x0000000000040947 */ /* 0x000fea0003800000 */
[----:B------:R-:W-:Y:S01]  /*0fb0*/  BPT.TRAP 0x1 ;  /* 0x000000040000795c */ /* 0x000fe20000300000 */
.L_x_18:
[----:B------:R-:W-:Y:S01]  /*0fc0*/  UIADD3 UR4, UR4, 0x1, URZ ;  /* 0x0000000104047890 */ /* 0x000fe2000fffe03f */
[C---:B------:R-:W-:Y:S01]  /*0fd0*/  ISETP.GT.AND P0, PT, R5.reuse, 0x1, PT ;  /* 0x000000010500780c */ /* 0x040fe20003f04270 */
[----:B------:R-:W-:Y:S01]  /*0fe0*/  UIADD3 UR5, UR5, 0x1, URZ ;  /* 0x0000000105057890 */ /* 0x000fe2000fffe03f */
[----:B------:R-:W-:Y:S01]  /*0ff0*/  VIADD R5, R5, 0xffffffff ;  /* 0xffffffff05057836 */ /* 0x000fe20000000000 */
[----:B------:R-:W-:Y:S02]  /*1000*/  UISETP.NE.AND UP0, UPT, UR4, 0x12, UPT ;  /* 0x000000120400788c */ /* 0x000fe4000bf05270 */
[----:B------:R-:W-:Y:S02]  /*1010*/  UISETP.NE.AND UP1, UPT, UR5, 0x12, UPT ;  /* 0x000000120500788c */ /* 0x000fe4000bf25270 */
[----:B------:R-:W-:Y:S02]  /*1020*/  USEL UR6, URZ, 0x1, UP0 ;  /* 0x000000013f067887 */ /* 0x000fe40008000000 */
[----:B------:R-:W-:-:S02]  /*1030*/  USEL UR4, UR4, URZ, UP0 ;  /* 0x0000003f04047287 */ /* 0x000fc40008000000 */
[----:B------:R-:W-:Y:S02]  /*1040*/  USEL UR5, UR5, URZ, UP1 ;  /* 0x0000003f05057287 */ /* 0x000fe40008800000 */
[----:B------:R-:W-:Y:S01]  /*1050*/  UPLOP3.LUT UP0, UPT, UPT, UPT, UPT, 0x80, 0x0 ;  /* 0x000000000000789c */ /* 0x000fe20003f0f070 */
[----:B------:R-:W-:Y:S01]  /*1060*/  LOP3.LUT R9, R9, UR6, RZ, 0x3c, !PT ;  /* 0x0000000609097c12 */ /* 0x000fe2000f8e3cff */
[----:B------:R-:W-:Y:S09]  /*1070*/  @P0 BRA `(.L_x_19) ;  /* 0xfffffffc00540947 */ /* 0x000ff2000383ffff */
.L_x_14:
[----:B------:R-:W-:Y:S01]  /*1080*/  ISETP.GE.AND P0, PT, R4, 0x1, PT ;  /* 0x000000010400780c */ /* 0x000fe20003f06270 */
[----:B------:R-:W-:-:S12]  /*1090*/  WARPGROUP.DEPBAR.LE gsb0, 0x0 ;  /* 0x00008000000079c5 */ /* 0x000fd80000010000 */
[----:B------:R-:W-:Y:S05]  /*10a0*/  @!P0 BRA `(.L_x_20) ;  /* 0x0000000000448947 */ /* 0x000fea0003800000 */
[----:B------:R-:W-:-:S04]  /*10b0*/  LOP3.LUT R4, R2, 0x1, RZ, 0xfc, !PT ;  /* 0x0000000102047812 */ /* 0x000fc800078efcff */
[----:B------:R-:W-:-:S13]  /*10c0*/  ISETP.NE.AND P0, PT, R4, 0x3, PT ;  /* 0x000000030400780c */ /* 0x000fda0003f05270 */
[----:B------:R-:W-:Y:S05]  /*10d0*/  @!P0 BRA `(.L_x_21) ;  /* 0x0000000000048947 */ /* 0x000fea0003800000 */
[----:B------:R-:W-:Y:S01]  /*10e0*/  BPT.TRAP 0x1 ;  /* 0x000000040000795c */ /* 0x000fe20000300000 */
.L_x_21:
[----:B0-----:R-:W0:Y:S01]  /*10f0*/  S2R R7, SR_CgaCtaId ;  /* 0x0000000000077919 */ /* 0x001e220000008800 */
[----:B------:R-:W-:Y:S01]  /*1100*/  IMAD.WIDE.U32 R4, R6, 0x38e38e39, RZ ;  /* 0x38e38e3906047825 */ /* 0x000fe200078e00ff */
[----:B------:R-:W-:Y:S02]  /*1110*/  MOV R4, 0x400 ;  /* 0x0000040000047802 */ /* 0x000fe40000000f00 */
[----:B------:R-:W-:Y:S02]  /*1120*/  ISETP.GT.U32.AND P0, PT, R2, 0x1, PT ;  /* 0x000000010200780c */ /* 0x000fe40003f04070 */
[----:B------:R-:W-:-:S05]  /*1130*/  SHF.R.U32.HI R5, RZ, 0x2, R5 ;  /* 0x00000002ff057819 */ /* 0x000fca0000011605 */
[----:B------:R-:W-:Y:S01]  /*1140*/  IMAD R6, R5, -0x12, R6 ;  /* 0xffffffee05067824 */ /* 0x000fe200078e0206 */
[----:B0-----:R-:W-:-:S05]  /*1150*/  LEA R7, R7, R4, 0x18 ;  /* 0x0000000407077211 */ /* 0x001fca00078ec0ff */
[----:B------:R-:W-:-:S04]  /*1160*/  IMAD R6, R6, 0x8, R7 ;  /* 0x0000000806067824 */ /* 0x000fc800078e0207 */
[----:B------:R-:W-:-:S05]  /*1170*/  VIADD R6, R6, 0x36090 ;  /* 0x0003609006067836 */ /* 0x000fca0000000000 */
[----:B------:R-:W-:-:S04]  /*1180*/  PRMT R6, RZ, 0x654, R6 ;  /* 0x00000654ff067816 */ /* 0x000fc80000000006 */
[----:B------:R2:W-:Y:S01]  /*1190*/  SYNCS.ARRIVE.TRANS64.RED.A1T0 RZ, [R6+URZ], RZ ;  /* 0x000000ff06ff79a7 */ /* 0x0005e2000810043f */
[----:B------:R-:W-:Y:S05]  /*11a0*/  @P0 BRA `(.L_x_20) ;  /* 0x0000000000040947 */ /* 0x000fea0003800000 */
[----:B------:R-:W-:Y:S01]  /*11b0*/  BPT.TRAP 0x1 ;  /* 0x000000040000795c */ /* 0x000fe20000300000 */
.L_x_20:
[----:B------:R-:W4:Y:S01]  /*11c0*/  S2R R5, SR_TID.X ;  /* 0x0000000000057919 */ /* 0x000f220000002100 */
[----:B------:R-:W-:Y:S01]  /*11d0*/  ULDC.64 UR4, c[0x0][0x280] ;  /* 0x0000a00000047ab9 */ /* 0x000fe20000000a00 */
[----:B------:R-:W0:Y:S01]  /*11e0*/  S2R R4, SR_CTAID.Y ;  /* 0x0000000000047919 */ /* 0x000e220000002600 */
[----:B------:R-:W1:Y:S01]  /*11f0*/  S2R R15, SR_CTAID.X ;  /* 0x00000000000f7919 */ /* 0x000e620000002500 */
[----:B----4-:R-:W-:-:S04]  /*1200*/  SHF.R.S32.HI R2, RZ, 0x1f, R5 ;  /* 0x0000001fff027819 */ /* 0x010fc80000011405 */
[----:B------:R-:W-:Y:S01]  /*1210*/  LEA.HI R2, R2, R5, RZ, 0x7 ;  /* 0x0000000502027211 */ /* 0x000fe200078f38ff */
[----:B0-----:R-:W-:-:S03]  /*1220*/  IMAD.SHL.U32 R4, R4, 0x80, RZ ;  /* 0x0000008004047824 */ /* 0x001fc600078e00ff */
[----:B------:R-:W-:Y:S01]  /*1230*/  LOP3.LUT R2, R2, 0xffffff80, RZ, 0xc0, !PT ;  /* 0xffffff8002027812 */ /* 0x000fe200078ec0ff */
[----:B-1----:R-:W-:Y:S01]  /*1240*/  IMAD.SHL.U32 R8, R15, 0x40, RZ ;  /* 0x000000400f087824 */ /* 0x002fe200078e00ff */
[----:B------:R-:W-:-:S03]  /*1250*/  ISETP.GE.AND P0, PT, R4, UR5, PT ;  /* 0x0000000504007c0c */ /* 0x000fc6000bf06270 */
[----:B------:R-:W-:Y:S01]  /*1260*/  IMAD.IADD R2, R5, 0x1, -R2 ;  /* 0x0000000105027824 */ /* 0x000fe200078e0a02 */
[----:B------:R-:W-:-:S04]  /*1270*/  ISETP.GE.OR P0, PT, R8, UR4, P0 ;  /* 0x0000000408007c0c */ /* 0x000fc80008706670 */
[----:B------:R-:W-:-:S04]  /*1280*/  SHF.R.S32.HI R5, RZ, 0x1f, R2 ;  /* 0x0000001fff057819 */ /* 0x000fc80000011402 */
[----:B--2---:R-:W-:-:S04]  /*1290*/  LEA.HI R6, R5, R2, RZ, 0x2 ;  /* 0x0000000205067211 */ /* 0x004fc800078f10ff */
[--C-:B------:R-:W-:Y:S02]  /*12a0*/  SHF.R.S32.HI R10, RZ, 0x2, R6.reuse ;  /* 0x00000002ff0a7819 */ /* 0x100fe40000011406 */
[----:B------:R-:W-:-:S04]  /*12b0*/  SHF.R.S32.HI R7, RZ, 0x1f, R6 ;  /* 0x0000001fff077819 */ /* 0x000fc80000011406 */
[----:B------:R-:W-:-:S04]  /*12c0*/  LEA.HI R7, R7, R10, RZ, 0x3 ;  /* 0x0000000a07077211 */ /* 0x000fc800078f18ff */
[----:B------:R-:W-:Y:S01]  /*12d0*/  LOP3.LUT R11, R7, 0xfffffff8, RZ, 0xc0, !PT ;  /* 0xfffffff8070b7812 */ /* 0x000fe200078ec0ff */
[----:B------:R-:W-:Y:S06]  /*12e0*/  @P0 EXIT ;  /* 0x000000000000094d */ /* 0x000fec0003800000 */
[----:B------:R-:W0:Y:S01]  /*12f0*/  LDC.64 R16, c[0x0][0x5d0] ;  /* 0x00017400ff107b82 */ /* 0x000e220000000a00 */
[----:B------:R-:W-:Y:S01]  /*1300*/  IMAD.IADD R10, R10, 0x1, -R11 ;  /* 0x000000010a0a7824 */ /* 0x000fe200078e0a0b */
[----:B------:R-:W-:Y:S02]  /*1310*/  LOP3.LUT R7, R6, 0x7ffffffc, RZ, 0xc0, !PT ;  /* 0x7ffffffc06077812 */ /* 0x000fe400078ec0ff */
[----:B------:R-:W-:Y:S02]  /*1320*/  LEA.HI R5, R5, R2, RZ, 0x5 ;  /* 0x0000000205057211 */ /* 0x000fe400078f28ff */
[----:B------:R-:W-:Y:S01]  /*1330*/  SHF.R.S32.HI R11, RZ, 0x1f, R10 ;  /* 0x0000001fff0b7819 */ /* 0x000fe2000001140a */
[----:B------:R-:W-:Y:S01]  /*1340*/  IMAD.IADD R7, R2, 0x1, -R7 ;  /* 0x0000000102077824 */ /* 0x000fe200078e0a07 */
[----:B------:R-:W-:Y:S02]  /*1350*/  SHF.R.S32.HI R5, RZ, 0x5, R5 ;  /* 0x00000005ff057819 */ /* 0x000fe40000011405 */
[----:B---3-5:R-:W-:Y:S01]  /*1360*/  FSETP.NEU.AND P1, PT, R3, RZ, PT ;  /* 0x000000ff0300720b */ /* 0x028fe20003f2d000 */
[----:B------:R-:W-:-:S02]  /*1370*/  IMAD.SHL.U32 R7, R7, 0x2, RZ ;  /* 0x0000000207077824 */ /* 0x000fc400078e00ff */
[----:B------:R-:W-:-:S03]  /*1380*/  IMAD.WIDE R14, R15, 0x40, R10 ;  /* 0x000000400f0e7825 */ /* 0x000fc600078e020a */
[----:B------:R-:W-:Y:S01]  /*1390*/  SHF.R.S32.HI R9, RZ, 0x1f, R7 ;  /* 0x0000001fff097819 */ /* 0x000fe20000011407 */
[C---:B------:R-:W-:Y:S01]  /*13a0*/  IMAD R11, R5.reuse, -0x10, -R8 ;  /* 0xfffffff0050b7824 */ /* 0x040fe200078e0a08 */
[C---:B------:R-:W-:Y:S01]  /*13b0*/  IADD3 R8, P0, R4.reuse, R7, RZ ;  /* 0x0000000704087210 */ /* 0x040fe20007f1e0ff */
[----:B------:R-:W-:Y:S01]  /*13c0*/  IMAD.WIDE R14, R5, 0x10, R14 ;  /* 0x00000010050e7825 */ /* 0x000fe200078e020e */
[----:B------:R-:W-:Y:S02]  /*13d0*/  IADD3 R2, -R7, UR5, -R4 ;  /* 0x0000000507027c10 */ /* 0x000fe4000fffe904 */
[----:B------:R-:W-:Y:S01]  /*13e0*/  LEA.HI.X.SX32 R9, R4, R9, 0x1, P0 ;  /* 0x0000000904097211 */ /* 0x000fe200000f0eff */
[-C--:B0-----:R-:W-:Y:S01]  /*13f0*/  IMAD R4, R15, R16.reuse, RZ ;  /* 0x000000100f047224 */ /* 0x081fe200078e02ff */
[----:B------:R-:W-:Y:S02]  /*1400*/  IADD3 R10, R11, UR4, -R10 ;  /* 0x000000040b0a7c10 */ /* 0x000fe4000fffe80a */
[----:B------:R-:W-:Y:S01]  /*1410*/  ISETP.GT.AND P0, PT, R2, RZ, PT ;  /* 0x000000ff0200720c */ /* 0x000fe20003f04270 */
[----:B------:R-:W-:Y:S01]  /*1420*/  IMAD.WIDE.U32 R12, R14, R16, R8 ;  /* 0x000000100e0c7225 */ /* 0x000fe200078e0008 */
[----:B------:R-:W-:-:S02]  /*1430*/  SHF.L.U64.HI R11, R16, 0x3, R17 ;  /* 0x00000003100b7819 */ /* 0x000fc40000010211 */
[----:B------:R-:W-:Y:S01]  /*1440*/  ISETP.GT.AND P2, PT, R10, RZ, P0 ;  /* 0x000000ff0a00720c */ /* 0x000fe20000744270 */
[----:B------:R-:W-:Y:S02]  /*1450*/  IMAD R7, R14, R17, R4 ;  /* 0x000000110e077224 */ /* 0x000fe400078e0204 */
[----:B------:R-:W-:Y:S02]  /*1460*/  IMAD.SHL.U32 R16, R16, 0x8, RZ ;  /* 0x0000000810107824 */ /* 0x000fe400078e00ff */
[----:B------:R-:W-:Y:S01]  /*1470*/  IMAD.IADD R7, R13, 0x1, R7 ;  /* 0x000000010d077824 */ /* 0x000fe200078e0207 */
[----:B------:R-:W-:Y:S07]  /*1480*/  @!P1 BRA `(.L_x_22) ;  /* 0x0000002c00fc9947 */ /* 0x000fee0003800000 */
[----:B------:R-:W-:Y:S01]  /*1490*/  ULDC.64 UR6, c[0x0][0x5b0] ;  /* 0x00016c0000067ab9 */ /* 0x000fe20000000a00 */
[----:B------:R-:W-:Y:S01]  /*14a0*/  ULDC.64 UR8, c[0x0][0x5a8] ;  /* 0x00016a0000087ab9 */ /* 0x000fe20000000a00 */
[----:B------:R-:W-:Y:S01]  /*14b0*/  IMAD R13, R15, UR6, RZ ;  /* 0x000000060f0d7c24 */ /* 0x000fe2000f8e02ff */
[----:B------:R-:W-:Y:S01]  /*14c0*/  ULDC.64 UR4, c[0x0][0x5c8] ;  /* 0x0001720000047ab9 */ /* 0x000fe20000000a00 */
[----:B------:R-:W-:-:S04]  /*14d0*/  IMAD.WIDE.U32 R18, R14, UR6, R8 ;  /* 0x000000060e127c25 */ /* 0x000fc8000f8e0008 */
[----:B------:R-:W-:Y:S01]  /*14e0*/  IMAD R13, R14, UR7, R13 ;  /* 0x000000070e0d7c24 */ /* 0x000fe2000f8e020d */
[----:B------:R-:W-:-:S03]  /*14f0*/  LEA R4, P1, R18, UR8, 0x1 ;  /* 0x0000000812047c11 */ /* 0x000fc6000f8208ff */
[----:B------:R-:W-:-:S05]  /*1500*/  IMAD.IADD R5, R19, 0x1, R13 ;  /* 0x0000000113057824 */ /* 0x000fca00078e020d */
[----:B------:R-:W-:-:S05]  /*1510*/  LEA.HI.X R5, R18, UR9, R5, 0x1, P1 ;  /* 0x0000000912057c11 */ /* 0x000fca00088f0c05 */
[----:B------:R-:W2:Y:S01]  /*1520*/  @P2 LDG.E.LTC128B.U16 R17, desc[UR12][R4.64] ;  /* 0x0000000c04112981 */ /* 0x000ea2000c1e1520 */
[----:B------:R-:W-:Y:S01]  /*1530*/  ISETP.GT.AND P1, PT, R2, 0x1, PT ;  /* 0x000000010200780c */ /* 0x000fe20003f24270 */
[----:B------:R-:W-:Y:S03]  /*1540*/  BSSY B0, `(.L_x_23) ;  /* 0x000000b000007945 */ /* 0x000fe60003800000 */
[----:B------:R-:W-:Y:S01]  /*1550*/  ISETP.GT.AND P3, PT, R10, RZ, P1 ;  /* 0x000000ff0a00720c */ /* 0x000fe20000f64270 */
[----:B--2---:R-:W-:-:S05]  /*1560*/  HADD2.F32 R6, -RZ, R17.H0_H0 ;  /* 0x20000011ff067230 */ /* 0x004fca0000004100 */
[----:B------:R-:W-:Y:S01]  /*1570*/  FMUL R19, R6, R3 ;  /* 0x0000000306137220 */ /* 0x000fe20000400000 */
[----:B------:R-:W-:-:S03]  /*1580*/  LEA R6, P4, R12, UR4, 0x1 ;  /* 0x000000040c067c11 */ /* 0x000fc6000f8808ff */
[----:B------:R-:W-:Y:S01]  /*1590*/  FFMA R19, R24, R0, R19 ;  /* 0x0000000018137223 */ /* 0x000fe20000000013 */
[----:B------:R-:W-:-:S04]  /*15a0*/  LEA.HI.X R7, R12, UR5, R7, 0x1, P4 ;  /* 0x000000050c077c11 */ /* 0x000fc8000a0f0c07 */
[----:B------:R-:W-:-:S05]  /*15b0*/  F2FP.F16.F32.PACK_AB R19, RZ, R19 ;  /* 0x00000013ff13723e */ /* 0x000fca00000000ff */
[----:B------:R0:W-:Y:S01]  /*15c0*/  @P2 STG.E.U16 desc[UR12][R6.64], R19 ;  /* 0x0000001306002986 */ /* 0x0001e2000c10150c */
[----:B------:R-:W-:Y:S05]  /*15d0*/  @!P3 BRA `(.L_x_24) ;  /* 0x000000000004b947 */ /* 0x000fea0003800000 */
[----:B------:R1:W5:Y:S02]  /*15e0*/  LDG.E.LTC128B.U16 R17, desc[UR12][R4.64+0x2] ;  /* 0x0000020c04117981 */ /* 0x000364000c1e1520 */
.L_x_24:
[----:B------:R-:W-:Y:S05]  /*15f0*/  BSYNC B0 ;  /* 0x0000000000007941 */ /* 0x000fea0003800000 */
.L_x_23:
[----:B------:R-:W-:Y:S01]  /*1600*/  USHF.L.U32 UR5, UR6, 0x3, URZ ;  /* 0x0000000306057899 */ /* 0x000fe2000800063f */
[----:B-----5:R-:W-:Y:S01]  /*1610*/  HADD2.F32 R12, -RZ, R17.H0_H0 ;  /* 0x20000011ff0c7230 */ /* 0x020fe20000004100 */
[----:B------:R-:W-:Y:S01]  /*1620*/  USHF.L.U64.HI UR4, UR6, 0x3, UR7 ;  /* 0x0000000306047899 */ /* 0x000fe20008010207 */
[----:B------:R-:W-:-:S03]  /*1630*/  ISETP.GT.AND P0, PT, R10, 0x8, P0 ;  /* 0x000000080a00780c */ /* 0x000fc60000704270 */
[----:B------:R-:W-:Y:S02]  /*1640*/  IMAD.U32 R18, RZ, RZ, UR5 ;  /* 0x00000005ff127e24 */ /* 0x000fe4000f8e00ff */
[----:B------:R-:W-:Y:S01]  /*1650*/  FMUL R12, R12, R3 ;  /* 0x000000030c0c7220 */ /* 0x000fe20000400000 */
[----:B0-----:R-:W-:-:S03]  /*1660*/  IMAD.U32 R19, RZ, RZ, UR4 ;  /* 0x00000004ff137e24 */ /* 0x001fc6000f8e00ff */
[----:B------:R-:W-:Y:S01]  /*1670*/  FFMA R12, R25, R0, R12 ;  /* 0x00000000190c7223 */ /* 0x000fe2000000000c */
[----:B------:R-:W-:-:S04]  /*1680*/  IMAD.WIDE.U32 R18, R14, UR6, R18 ;  /* 0x000000060e127c25 */ /* 0x000fc8000f8e0012 */
[----:B------:R-:W-:Y:S02]  /*1690*/  F2FP.F16.F32.PACK_AB R12, RZ, R12 ;  /* 0x0000000cff0c723e */ /* 0x000fe400000000ff */
[----:B------:R-:W-:Y:S02]  /*16a0*/  IADD3 R14, P2, R8, R18, RZ ;  /* 0x00000012080e7210 */ /* 0x000fe40007f5e0ff */
[----:B------:R-:W-:Y:S02]  /*16b0*/  PRMT R15, R12, 0x7610, R15 ;  /* 0x000076100c0f7816 */ /* 0x000fe4000000000f */
[----:B------:R-:W-:Y:S02]  /*16c0*/  IADD3.X R9, R9, R13, R19, P2, !PT ;  /* 0x0000000d09097210 */ /* 0x000fe400017fe413 */
[C---:B------:R-:W-:Y:S01]  /*16d0*/  LEA R8, P2, R14.reuse, UR8, 0x1 ;  /* 0x000000080e087c11 */ /* 0x040fe2000f8408ff */
[----:B------:R0:W-:Y:S03]  /*16e0*/  @P3 STG.E.U16 desc[UR12][R6.64+0x2], R15 ;  /* 0x0000020f06003986 */ /* 0x0001e6000c10150c */
[----:B------:R-:W-:-:S02]  /*16f0*/  LEA.HI.X R9, R14, UR9, R9, 0x1, P2 ;  /* 0x000000090e097c11 */ /* 0x000fc400090f0c09 */
[----:B------:R-:W-:-:S06]  /*1700*/  PRMT R14, R17, 0x7610, R14 ;  /* 0x00007610110e7816 */ /* 0x000fcc000000000e */
[----:B------:R-:W2:Y:S01]  /*1710*/  @P0 LDG.E.LTC128B.U16 R14, desc[UR12][R8.64] ;  /* 0x0000000c080e0981 */ /* 0x000ea2000c1e1520 */
[C---:B------:R-:W-:Y:S01]  /*1720*/  SHF.L.U64.HI R11, R16.reuse, 0x1, R11 ;  /* 0x00000001100b7819 */ /* 0x040fe2000001020b */
[----:B------:R-:W-:Y:S01]  /*1730*/  BSSY B0, `(.L_x_25) ;  /* 0x000000b000007945 */ /* 0x000fe20003800000 */
[----:B------:R-:W-:Y:S02]  /*1740*/  LEA R16, P2, R16, R6, 0x1 ;  /* 0x0000000610107211 */ /* 0x000fe400078408ff */
[----:B------:R-:W-:-:S03]  /*1750*/  ISETP.GT.AND P1, PT, R10, 0x8, P1 ;  /* 0x000000080a00780c */ /* 0x000fc60000f24270 */
[----:B------:R-:W-:Y:S02]  /*1760*/  IMAD.X R17, R11, 0x1, R7, P2 ;  /* 0x000000010b117824 */ /* 0x000fe400010e0607 */
[----:B--2---:R-:W-:-:S05]  /*1770*/  HADD2.F32 R12, -RZ, R14.H0_H0 ;  /* 0x2000000eff0c7230 */ /* 0x004fca0000004100 */
[----:B------:R-:W-:-:S04]  /*1780*/  FMUL R13, R12, R3 ;  /* 0x000000030c0d7220 */ /* 0x000fc80000400000 */
[----:B------:R-:W-:-:S05]  /*1790*/  FFMA R13, R26, R0, R13 ;  /* 0x000000001a0d7223 */ /* 0x000fca000000000d */
[----:B------:R-:W-:-:S05]  /*17a0*/  F2FP.F16.F32.PACK_AB R13, RZ, R13 ;  /* 0x0000000dff0d723e */ /* 0x000fca00000000ff */
[----:B------:R0:W-:Y:S01]  /*17b0*/  @P0 STG.E.U16 desc[UR12][R16.64], R13 ;  /* 0x0000000d10000986 */ /* 0x0001e2000c10150c */
[----:B------:R-:W-:Y:S05]  /*17c0*/  @!P1 BRA `(.L_x_26) ;  /* 0x0000000000049947 */ /* 0x000fea0003800000 */
[----:B------:R2:W5:Y:S02]  /*17d0*/  LDG.E.LTC128B.U16 R14, desc[UR12][R8.64+0x2] ;  /* 0x0000020c080e7981 */ /* 0x000564000c1e1520 */
.L_x_26:
[----:B------:R-:W-:Y:S05]  /*17e0*/  BSYNC B0 ;  /* 0x0000000000007941 */ /* 0x000fea0003800000 */
.L_x_25:
[----:B-----5:R-:W-:Y:S01]  /*17f0*/  HADD2.F32 R12, -RZ, R14.H0_H0 ;  /* 0x2000000eff0c7230 */ /* 0x020fe20000004100 */
[----:B------:R-:W-:Y:S01]  /*1800*/  ISETP.GT.AND P0, PT, R2, 0x8, PT ;  /* 0x000000080200780c */ /* 0x000fe20003f04270 */
[----:B0-----:R-:W-:Y:S01]  /*1810*/  @P1 IMAD.MOV.U32 R13, RZ, RZ, R17 ;  /* 0x000000ffff0d1224 */ /* 0x001fe200078e0011 */
[----:B------:R-:W-:Y:S02]  /*1820*/  BSSY B0, `(.L_x_27) ;  /* 0x000000a000007945 */ /* 0x000fe40003800000 */
[----:B------:R-:W-:Y:S01]  /*1830*/  FMUL R12, R12, R3 ;  /* 0x000000030c0c7220 */ /* 0x000fe20000400000 */
[----:B------:R-:W-:-:S03]  /*1840*/  ISETP.GT.AND P2, PT, R10, RZ, P0 ;  /* 0x000000ff0a00720c */ /* 0x000fc60000744270 */
[----:B------:R-:W-:-:S05]  /*1850*/  FFMA R12, R27, R0, R12 ;  /* 0x000000001b0c7223 */ /* 0x000fca000000000c */
[----:B------:R-:W-:-:S04]  /*1860*/  F2FP.F16.F32.PACK_AB R12, RZ, R12 ;  /* 0x0000000cff0c723e */ /* 0x000fc800000000ff */
[----:B------:R-:W-:Y:S01]  /*1870*/  PRMT R11, R12, 0x7610, R11 ;  /* 0x000076100c0b7816 */ /* 0x000fe2000000000b */
[----:B------:R-:W-:-:S05]  /*1880*/  @P1 IMAD.MOV.U32 R12, RZ, RZ, R16 ;  /* 0x000000ffff0c1224 */ /* 0x000fca00078e0010 */
[----:B------:R0:W-:Y:S01]  /*1890*/  @P1 STG.E.U16 desc[UR12][R12.64+0x2], R11 ;  /* 0x0000020b0c001986 */ /* 0x0001e2000c10150c */
[----:B------:R-:W-:Y:S05]  /*18a0*/  @!P2 BRA `(.L_x_28) ;  /* 0x000000000004a947 */ /* 0x000fea0003800000 */
[----:B------:R3:W5:Y:S02]  /*18b0*/  LDG.E.LTC128B.U16 R14, desc[UR12][R4.64+0x10] ;  /* 0x0000100c040e7981 */ /* 0x000764000c1e1520 */
.L_x_28:
[----:B------:R-:W-:Y:S05]  /*18c0*/  BSYNC B0 ;  /* 0x0000000000007941 */ /* 0x000fea0003800000 */
.L_x_27:
[----:B0----5:R-:W-:Y:S01]  /*18d0*/  HADD2.F32 R12, -RZ, R14.H0_H0 ;  /* 0x2000000eff0c7230 */ /* 0x021fe20000004100 */
[----:B------:R-:W-:Y:S01]  /*18e0*/  ISETP.GT.AND P1, PT, R2, 0x9, PT ;  /* 0x000000090200780c */ /* 0x000fe20003f24270 */
[----:B------:R-:W-:Y:S03]  /*18f0*/  BSSY B0, `(.L_x_29) ;  /* 0x0000008000007945 */ /* 0x000fe60003800000 */
[----:B------:R-:W-:Y:S01]  /*1900*/  FMUL R11, R12, R3 ;  /* 0x000000030c0b7220 */ /* 0x000fe20000400000 */
[----:B------:R-:W-:-:S03]  /*1910*/  ISETP.GT.AND P3, PT, R10, RZ, P1 ;  /* 0x000000ff0a00720c */ /* 0x000fc60000f64270 */
[----:B------:R-:W-:-:S05]  /*1920*/  FFMA R11, R28, R0, R11 ;  /* 0x000000001c0b7223 */ /* 0x000fca000000000b */
[----:B------:R-:W-:-:S05]  /*1930*/  F2FP.F16.F32.PACK_AB R11, RZ, R11 ;  /* 0x0000000bff0b723e */ /* 0x000fca00000000ff */
[----:B------:R0:W-:Y:S01]  /*1940*/  @P2 STG.E.U16 desc[UR12][R6.64+0x10], R11 ;  /* 0x0000100b06002986 */ /* 0x0001e2000c10150c */
[----:B------:R-:W-:Y:S05]  /*1950*/  @!P3 BRA `(.L_x_30) ;  /* 0x000000000004b947 */ /* 0x000fea0003800000 */
[----:B------:R4:W5:Y:S02]  /*1960*/  LDG.E.LTC128B.U16 R14, desc[UR12][R4.64+0x12] ;  /* 0x0000120c040e7981 */ /* 0x000964000c1e1520 */
.L_x_30:
[----:B------:R-:W-:Y:S05]  /*1970*/  BSYNC B0 ;  /* 0x0000000000007941 */ /* 0x000fea0003800000 */
.L_x_29:
[----:B-----5:R-:W-:Y:S01]  /*1980*/  HADD2.F32 R12, -RZ, R14.H0_H0 ;  /* 0x2000000eff0c7230 */ /* 0x020fe20000004100 */
[----:B------:R-:W-:Y:S01]  /*1990*/  ISETP.GT.AND P0, PT, R10, 0x8, P0 ;  /* 0x000000080a00780c */ /* 0x000fe20000704270 */
[----:B------:R-:W-:Y:S03]  /*19a0*/  BSSY B0, `(.L_x_31) ;  /* 0x0000007000007945 */ /* 0x000fe60003800000 */
[----:B------:R-:W-:-:S04]  /*19b0*/  FMUL R12, R12, R3 ;  /* 0x000000030c0c7220 */ /* 0x000fc80000400000 */
[----:B------:R-:W-:-:S05]  /*19c0*/  FFMA R12, R29, R0, R12 ;  /* 0x000000001d0c7223 */ /* 0x000fca000000000c */
[----:B------:R-:W-:-:S05]  /*19d0*/  F2FP.F16.F32.PACK_AB R12, RZ, R12 ;  /* 0x0000000cff0c723e */ /* 0x000fca00000000ff */
[----:B------:R0:W-:Y:S01]  /*19e0*/  @P3 STG.E.U16 desc[UR12][R6.64+0x12], R12 ;  /* 0x0000120c06003986 */ /* 0x0001e2000c10150c */
[----:B------:R-:W-:Y:S05]  /*19f0*/  @!P0 BRA `(.L_x_32) ;  /* 0x0000000000048947 */ /* 0x000fea0003800000 */
[----:B------:R0:W5:Y:S02]  /*1a00*/  LDG.E.LTC128B.U16 R14, desc[UR12][R8.64+0x10] ;  /* 0x0000100c080e7981 */ /* 0x000164000c1e1520 */
.L_x_32:
[----:B------:R-:W-:Y:S05]  /*1a10*/  BSYNC B0 ;  /* 0x0000000000007941 */ /* 0x000fea0003800000 */
.L_x_31:
[----:B0----5:R-:W-:Y:S01]  /*1a20*/  HADD2.F32 R12, -RZ, R14.H0_H0 ;  /* 0x2000000eff0c7230 */ /* 0x021fe20000004100 */
[----:B------:R-:W-:Y:S01]  /*1a30*/  ISETP.GT.AND P1, PT, R10, 0x8, P1 ;  /* 0x000000080a00780c */ /* 0x000fe20000f24270 */
[----:B------:R-:W-:Y:S01]  /*1a40*/  @P0 IMAD.MOV.U32 R13, RZ, RZ, R17 ;  /* 0x000000ffff0d0224 */ /* 0x000fe200078e0011 */
[----:B------:R-:W-:Y:S02]  /*1a50*/  BSSY B0, `(.L_x_33) ;  /* 0x0000008000007945 */ /* 0x000fe40003800000 */
[----:B------:R-:W-:Y:S01]  /*1a60*/  FMUL R11, R12, R3 ;  /* 0x000000030c0b7220 */ /* 0x000fe20000400000 */
[----:B------:R-:W-:-:S03]  /*1a70*/  @P0 IMAD.MOV.U32 R12, RZ, RZ, R16 ;  /* 0x000000ffff0c0224 */ /* 0x000fc600078e0010 */
[----:B------:R-:W-:-:S05]  /*1a80*/  FFMA R11, R30, R0, R11 ;  /* 0x000000001e0b7223 */ /* 0x000fca000000000b */
[----:B------:R-:W-:-:S05]  /*1a90*/  F2FP.F16.F32.PACK_AB R11, RZ, R11 ;  /* 0x0000000bff0b723e */ /* 0x000fca00000000ff */
[----:B------:R0:W-:Y:S01]  /*1aa0*/  @P0 STG.E.U16 desc[UR12][R12.64+0x10], R11 ;  /* 0x0000100b0c000986 */ /* 0x0001e2000c10150c */
[----:B------:R-:W-:Y:S05]  /*1ab0*/  @!P1 BRA `(.L_x_34) ;  /* 0x0000000000049947 */ /* 0x000fea0003800000 */
[----:B------:R0:W5:Y:S02]  /*1ac0*/  LDG.E.LTC128B.U16 R14, desc[UR12][R8.64+0x12] ;  /* 0x0000120c080e7981 */ /* 0x000164000c1e1520 */
.L_x_34:
[----:B------:R-:W-:Y:S05]  /*1ad0*/  BSYNC B0 ;  /* 0x0000000000007941 */ /* 0x000fea0003800000 */
.L_x_33:
[----:B0----5:R-:W-:Y:S01]  /*1ae0*/  HADD2.F32 R12, -RZ, R14.H0_H0 ;  /* 0x2000000eff0c7230 */ /* 0x021fe20000004100 */
[----:B------:R-:W-:Y:S01]  /*1af0*/  ISETP.GT.AND P0, PT, R2, 0x10, PT ;  /* 0x000000100200780c */ /* 0x000fe20003f04270 */
[----:B------:R-:W-:Y:S01]  /*1b00*/  @P1 IMAD.MOV.U32 R13, RZ, RZ, R17 ;  /* 0x000000ffff0d1224 */ /* 0x000fe200078e0011 */
        /* <DEDUP_REMOVED lines=10> */
.L_x_36:
[----:B------:R-:W-:Y:S05]  /*1bb0*/  BSYNC B0 ;  /* 0x0000000000007941 */ /* 0x000fea0003800000 */
.L_x_35:
        /* <DEDUP_REMOVED lines=10> */
.L_x_38:
[----:B------:R-:W-:Y:S05]  /*1c60*/  BSYNC B0 ;  /* 0x0000000000007941 */ /* 0x000fea0003800000 */
.L_x_37:
        /* <DEDUP_REMOVED lines=9> */
.L_x_40:
[----:B------:R-:W-:Y:S05]  /*1d00*/  BSYNC B0 ;  /* 0x0000000000007941 */ /* 0x000fea0003800000 */
.L_x_39:
        /* <DEDUP_REMOVED lines=11> */
.L_x_42:
[----:B------:R-:W-:Y:S05]  /*1dc0*/  BSYNC B0 ;  /* 0x0000000000007941 */ /* 0x000fea0003800000 */
.L_x_41:
        /* <DEDUP_REMOVED lines=13> */
.L_x_44:
[----:B------:R-:W-:Y:S05]  /*1ea0*/  BSYNC B0 ;  /* 0x0000000000007941 */ /* 0x000fea0003800000 */
.L_x_43:
        /* <DEDUP_REMOVED lines=10> */
.L_x_46:
[----:B------:R-:W-:Y:S05]  /*1f50*/  BSYNC B0 ;  /* 0x0000000000007941 */ /* 0x000fea0003800000 */
.L_x_45:
        /* <DEDUP_REMOVED lines=9> */
.L_x_48:
[----:B------:R-:W-:Y:S05]  /*1ff0*/  BSYNC B0 ;  /* 0x0000000000007941 */ /* 0x000fea0003800000 */
.L_x_47:
        /* <DEDUP_REMOVED lines=11> */
.L_x_50:
[----:B------:R-:W-:Y:S05]  /*20b0*/  BSYNC B0 ;  /* 0x0000000000007941 */ /* 0x000fea0003800000 */
.L_x_49:
        /* <DEDUP_REMOVED lines=13> */
.L_x_52:
[----:B------:R-:W-:Y:S05]  /*2190*/  BSYNC B0 ;  /* 0x0000000000007941 */ /* 0x000fea0003800000 */
.L_x_51:
        /* <DEDUP_REMOVED lines=10> */
.L_x_54:
[----:B------:R-:W-:Y:S05]  /*2240*/  BSYNC B0 ;  /* 0x0000000000007941 */ /* 0x000fea0003800000 */
.L_x_53:
        /* <DEDUP_REMOVED lines=9> */
.L_x_56:
[----:B------:R-:W-:Y:S05]  /*22e0*/  BSYNC B0 ;  /* 0x0000000000007941 */ /* 0x000fea0003800000 */
.L_x_55:
        /* <DEDUP_REMOVED lines=11> */
.L_x_58:
[----:B------:R-:W-:Y:S05]  /*23a0*/  BSYNC B0 ;  /* 0x0000000000007941 */ /* 0x000fea0003800000 */
.L_x_57:
        /* <DEDUP_REMOVED lines=13> */
.L_x_60:
[----:B------:R-:W-:Y:S05]  /*2480*/  BSYNC B0 ;  /* 0x0000000000007941 */ /* 0x000fea0003800000 */
.L_x_59:
        /* <DEDUP_REMOVED lines=10> */
.L_x_62:
[----:B------:R-:W-:Y:S05]  /*2530*/  BSYNC B0 ;  /* 0x0000000000007941 */ /* 0x000fea0003800000 */
.L_x_61:
        /* <DEDUP_REMOVED lines=9> */
.L_x_64:
[----:B------:R-:W-:Y:S05]  /*25d0*/  BSYNC B0 ;  /* 0x0000000000007941 */ /* 0x000fea0003800000 */
.L_x_63:
        /* <DEDUP_REMOVED lines=11> */
.L_x_66:
[----:B------:R-:W-:Y:S05]  /*2690*/  BSYNC B0 ;  /* 0x0000000000007941 */ /* 0x000fea0003800000 */
.L_x_65:
        /* <DEDUP_REMOVED lines=13> */
.L_x_68:
[----:B------:R-:W-:Y:S05]  /*2770*/  BSYNC B0 ;  /* 0x0000000000007941 */ /* 0x000fea0003800000 */
.L_x_67:
        /* <DEDUP_REMOVED lines=10> */
.L_x_70:
[----:B------:R-:W-:Y:S05]  /*2820*/  BSYNC B0 ;  /* 0x0000000000007941 */ /* 0x000fea0003800000 */
.L_x_69:
        /* <DEDUP_REMOVED lines=9> */
.L_x_72:
[----:B------:R-:W-:Y:S05]  /*28c0*/  BSYNC B0 ;  /* 0x0000000000007941 */ /* 0x000fea0003800000 */
.L_x_71:
        /* <DEDUP_REMOVED lines=11> */
.L_x_74:
[----:B------:R-:W-:Y:S05]  /*2980*/  BSYNC B0 ;  /* 0x0000000000007941 */ /* 0x000fea0003800000 */
.L_x_73:
        /* <DEDUP_REMOVED lines=13> */
.L_x_76:
[----:B------:R-:W-:Y:S05]  /*2a60*/  BSYNC B0 ;  /* 0x0000000000007941 */ /* 0x000fea0003800000 */
.L_x_75:
        /* <DEDUP_REMOVED lines=10> */
.L_x_78:
[----:B------:R-:W-:Y:S05]  /*2b10*/  BSYNC B0 ;  /* 0x0000000000007941 */ /* 0x000fea0003800000 */
.L_x_77:
        /* <DEDUP_REMOVED lines=9> */
.L_x_80:
[----:B------:R-:W-:Y:S05]  /*2bb0*/  BSYNC B0 ;  /* 0x0000000000007941 */ /* 0x000fea0003800000 */
.L_x_79:
        /* <DEDUP_REMOVED lines=11> */
.L_x_82:
[----:B------:R-:W-:Y:S05]  /*2c70*/  BSYNC B0 ;  /* 0x0000000000007941 */ /* 0x000fea0003800000 */
.L_x_81:
        /* <DEDUP_REMOVED lines=13> */
.L_x_84:
[----:B------:R-:W-:Y:S05]  /*2d50*/  BSYNC B0 ;  /* 0x0000000000007941 */ /* 0x000fea0003800000 */
.L_x_83:
        /* <DEDUP_REMOVED lines=10> */
.L_x_86:
[----:B------:R-:W-:Y:S05]  /*2e00*/  BSYNC B0 ;  /* 0x0000000000007941 */ /* 0x000fea0003800000 */
.L_x_85:
        /* <DEDUP_REMOVED lines=9> */
.L_x_88:
[----:B------:R-:W-:Y:S05]  /*2ea0*/  BSYNC B0 ;  /* 0x0000000000007941 */ /* 0x000fea0003800000 */
.L_x_87:
        /* <DEDUP_REMOVED lines=11> */
.L_x_90:
[----:B------:R-:W-:Y:S05]  /*2f60*/  BSYNC B0 ;  /* 0x0000000000007941 */ /* 0x000fea0003800000 */
.L_x_89:
        /* <DEDUP_REMOVED lines=13> */
.L_x_92:
[----:B------:R-:W-:Y:S05]  /*3040*/  BSYNC B0 ;  /* 0x0000000000007941 */ /* 0x000fea0003800000 */
.L_x_91:
        /* <DEDUP_REMOVED lines=10> */
.L_x_94:
[----:B------:R-:W-:Y:S05]  /*30f0*/  BSYNC B0 ;  /* 0x0000000000007941 */ /* 0x000fea0003800000 */
.L_x_93:
        /* <DEDUP_REMOVED lines=9> */
.L_x_96:
[----:B------:R-:W-:Y:S05]  /*3190*/  BSYNC B0 ;  /* 0x0000000000007941 */ /* 0x000fea0003800000 */
.L_x_95:
        /* <DEDUP_REMOVED lines=11> */
.L_x_98:
[----:B------:R-:W-:Y:S05]  /*3250*/  BSYNC B0 ;  /* 0x0000000000007941 */ /* 0x000fea0003800000 */
.L_x_97:
        /* <DEDUP_REMOVED lines=13> */
.L_x_100:
[----:B------:R-:W-:Y:S05]  /*3330*/  BSYNC B0 ;  /* 0x0000000000007941 */ /* 0x000fea0003800000 */
.L_x_99:
        /* <DEDUP_REMOVED lines=10> */
.L_x_102:
[----:B------:R-:W-:Y:S05]  /*33e0*/  BSYNC B0 ;  /* 0x0000000000007941 */ /* 0x000fea0003800000 */
.L_x_101:
        /* <DEDUP_REMOVED lines=9> */
.L_x_104:
[----:B------:R-:W-:Y:S05]  /*3480*/  BSYNC B0 ;  /* 0x0000000000007941 */ /* 0x000fea0003800000 */
.L_x_103:
        /* <DEDUP_REMOVED lines=11> */
.L_x_106:
[----:B------:R-:W-:Y:S05]  /*3540*/  BSYNC B0 ;  /* 0x0000000000007941 */ /* 0x000fea0003800000 */
.L_x_105:
        /* <DEDUP_REMOVED lines=13> */
.L_x_108:
[----:B------:R-:W-:Y:S05]  /*3620*/  BSYNC B0 ;  /* 0x0000000000007941 */ /* 0x000fea0003800000 */
.L_x_107:
        /* <DEDUP_REMOVED lines=10> */
.L_x_110:
[----:B------:R-:W-:Y:S05]  /*36d0*/  BSYNC B0 ;  /* 0x0000000000007941 */ /* 0x000fea0003800000 */
.L_x_109:
        /* <DEDUP_REMOVED lines=9> */
.L_x_112:
[----:B------:R-:W-:Y:S05]  /*3770*/  BSYNC B0 ;  /* 0x0000000000007941 */ /* 0x000fea0003800000 */
.L_x_111:
        /* <DEDUP_REMOVED lines=11> */
.L_x_114:
[----:B------:R-:W-:Y:S05]  /*3830*/  BSYNC B0 ;  /* 0x0000000000007941 */ /* 0x000fea0003800000 */
.L_x_113:
        /* <DEDUP_REMOVED lines=13> */
.L_x_116:
[----:B------:R-:W-:Y:S05]  /*3910*/  BSYNC B0 ;  /* 0x0000000000007941 */ /* 0x000fea0003800000 */
.L_x_115:
        /* <DEDUP_REMOVED lines=10> */
.L_x_118:
[----:B------:R-:W-:Y:S05]  /*39c0*/  BSYNC B0 ;  /* 0x0000000000007941 */ /* 0x000fea0003800000 */
.L_x_117:
        /* <DEDUP_REMOVED lines=9> */
.L_x_120:
[----:B------:R-:W-:Y:S05]  /*3a60*/  BSYNC B0 ;  /* 0x0000000000007941 */ /* 0x000fea0003800000 */
.L_x_119:
        /* <DEDUP_REMOVED lines=11> */
.L_x_122:
[----:B------:R-:W-:Y:S05]  /*3b20*/  BSYNC B0 ;  /* 0x0000000000007941 */ /* 0x000fea0003800000 */
.L_x_121:
        /* <DEDUP_REMOVED lines=13> */
.L_x_124:
[----:B------:R-:W-:Y:S05]  /*3c00*/  BSYNC B0 ;  /* 0x0000000000007941 */ /* 0x000fea0003800000 */
.L_x_123:
        /* <DEDUP_REMOVED lines=10> */
.L_x_126:
[----:B------:R-:W-:Y:S05]  /*3cb0*/  BSYNC B0 ;  /* 0x0000000000007941 */ /* 0x000fea0003800000 */
.L_x_125:
        /* <DEDUP_REMOVED lines=9> */
.L_x_128:
[----:B------:R-:W-:Y:S05]  /*3d50*/  BSYNC B0 ;  /* 0x0000000000007941 */ /* 0x000fea0003800000 */
.L_x_127:
        /* <DEDUP_REMOVED lines=11> */
.L_x_130:
[----:B------:R-:W-:Y:S05]  /*3e10*/  BSYNC B0 ;  /* 0x0000000000007941 */ /* 0x000fea0003800000 */
.L_x_129:
        /* <DEDUP_REMOVED lines=13> */
.L_x_132:
[----:B------:R-:W-:Y:S05]  /*3ef0*/  BSYNC B0 ;  /* 0x0000000000007941 */ /* 0x000fea0003800000 */
.L_x_131:
        /* <DEDUP_REMOVED lines=10> */
.L_x_134:
[----:B------:R-:W-:Y:S05]  /*3fa0*/  BSYNC B0 ;  /* 0x0000000000007941 */ /* 0x000fea0003800000 */
.L_x_133:
        /* <DEDUP_REMOVED lines=9> */
.L_x_136:
[----:B------:R-:W-:Y:S05]  /*4040*/  BSYNC B0 ;  /* 0x0000000000007941 */ /* 0x000fea0003800000 */
.L_x_135:
        /* <DEDUP_REMOVED lines=11> */
.L_x_138:
[----:B------:R-:W-:Y:S05]  /*4100*/  BSYNC B0 ;  /* 0x0000000000007941 */ /* 0x000fea0003800000 */
.L_x_137:
        /* <DEDUP_REMOVED lines=13> */
.L_x_140:
[----:B------:R-:W-:Y:S05]  /*41e0*/  BSYNC B0 ;  /* 0x0000000000007941 */ /* 0x000fea0003800000 */
.L_x_139:
        /* <DEDUP_REMOVED lines=10> */
.L_x_142:
[----:B------:R-:W-:Y:S05]  /*4290*/  BSYNC B0 ;  /* 0x0000000000007941 */ /* 0x000fea0003800000 */
.L_x_141:
        /* <DEDUP_REMOVED lines=9> */
.L_x_144:
[----:B------:R-:W-:Y:S05]  /*4330*/  BSYNC B0 ;  /* 0x0000000000007941 */ /* 0x000fea0003800000 */
.L_x_143:
[----:B0----5:R-:W-:Y:S01]  /*4340*/  HADD2.F32 R2, -RZ, R14.H0_H0 ;  /* 0x2000000eff027230 */ /* 0x021fe20000004100 */
[----:B------:R-:W-:Y:S01]  /*4350*/  ISETP.GT.AND P1, PT, R10, 0x8, P1 ;  /* 0x000000080a00780c */ /* 0x000fe20000f24270 */
[----:B-1-34-:R-:W-:Y:S01]  /*4360*/  @P0 IMAD.MOV.U32 R4, RZ, RZ, R16 ;  /* 0x000000ffff040224 */ /* 0x01afe200078e0010 */
[----:B------:R-:W-:Y:S02]  /*4370*/  BSSY B0, `(.L_x_145) ;  /* 0x0000009000007945 */ /* 0x000fe40003800000 */
[----:B------:R-:W-:-:S04]  /*4380*/  FMUL R5, R2, R3 ;  /* 0x0000000302057220 */ /* 0x000fc80000400000 */
[----:B------:R-:W-:-:S05]  /*4390*/  FFMA R5, R86, R0, R5 ;  /* 0x0000000056057223 */ /* 0x000fca0000000005 */
[----:B------:R-:W-:-:S04]  /*43a0*/  F2FP.F16.F32.PACK_AB R5, RZ, R5 ;  /* 0x00000005ff05723e */ /* 0x000fc800000000ff */
[----:B------:R-:W-:Y:S01]  /*43b0*/  PRMT R2, R5, 0x7610, R2 ;  /* 0x0000761005027816 */ /* 0x000fe20000000002 */
[----:B------:R-:W-:-:S05]  /*43c0*/  @P0 IMAD.MOV.U32 R5, RZ, RZ, R17 ;  /* 0x000000ffff050224 */ /* 0x000fca00078e0011 */
[----:B------:R0:W-:Y:S01]  /*43d0*/  @P0 STG.E.U16 desc[UR12][R4.64+0xf0], R2 ;  /* 0x0000f00204000986 */ /* 0x0001e2000c10150c */
[----:B------:R-:W-:Y:S05]  /*43e0*/  @!P1 BRA `(.L_x_146) ;  /* 0x0000000000049947 */ /* 0x000fea0003800000 */
[----:B------:R1:W5:Y:S02]  /*43f0*/  LDG.E.LTC128B.U16 R14, desc[UR12][R8.64+0xf2] ;  /* 0x0000f20c080e7981 */ /* 0x000364000c1e1520 */
.L_x_146:
[----:B------:R-:W-:Y:S05]  /*4400*/  BSYNC B0 ;  /* 0x0000000000007941 */ /* 0x000fea0003800000 */
.L_x_145:
[----:B-----5:R-:W-:-:S05]  /*4410*/  HADD2.F32 R14, -RZ, R14.H0_H0 ;  /* 0x2000000eff0e7230 */ /* 0x020fca0000004100 */
[----:B------:R-:W-:-:S04]  /*4420*/  FMUL R14, R14, R3 ;  /* 0x000000030e0e7220 */ /* 0x000fc80000400000 */
[----:B------:R-:W-:Y:S01]  /*4430*/  FFMA R14, R87, R0, R14 ;  /* 0x00000000570e7223 */ /* 0x000fe2000000000e */
[----:B------:R-:W-:Y:S06]  /*4440*/  @!P1 EXIT ;  /* 0x000000000000994d */ /* 0x000fec0003800000 */
[----:B------:R-:W-:-:S05]  /*4450*/  F2FP.F16.F32.PACK_AB R14, RZ, R14 ;  /* 0x0000000eff0e723e */ /* 0x000fca00000000ff */
[----:B------:R-:W-:Y:S01]  /*4460*/  STG.E.U16 desc[UR12][R16.64+0xf2], R14 ;  /* 0x0000f20e10007986 */ /* 0x000fe2000c10150c */
[----:B------:R-:W-:Y:S05]  /*4470*/  EXIT ;  /* 0x000000000000794d */ /* 0x000fea0003800000 */
.L_x_22:
[----:B------:R-:W-:Y:S01]  /*4480*/  ISETP.GT.AND P3, PT, R2, 0x1, PT ;  /* 0x000000010200780c */ /* 0x000fe20003f64270 */
[----:B------:R-:W-:Y:S01]  /*4490*/  ULDC.64 UR4, c[0x0][0x5c8] ;  /* 0x0001720000047ab9 */ /* 0x000fe20000000a00 */
[-C--:B------:R-:W-:Y:S01]  /*44a0*/  FMUL R24, R24, R0.reuse ;  /* 0x0000000018187220 */ /* 0x080fe20000400000 */
[-C--:B------:R-:W-:Y:S01]  /*44b0*/  FMUL R25, R25, R0.reuse ;  /* 0x0000000019197220 */ /* 0x080fe20000400000 */
[----:B------:R-:W-:Y:S01]  /*44c0*/  ISETP.GT.AND P4, PT, R10, RZ, P3 ;  /* 0x000000ff0a00720c */ /* 0x000fe20001f84270 */
[-C--:B------:R-:W-:Y:S01]  /*44d0*/  FMUL R26, R26, R0.reuse ;  /* 0x000000001a1a7220 */ /* 0x080fe20000400000 */
[----:B------:R-:W-:Y:S01]  /*44e0*/  LEA R4, P1, R12, UR4, 0x1 ;  /* 0x000000040c047c11 */ /* 0x000fe2000f8208ff */
[----:B------:R-:W-:Y:S01]  /*44f0*/  FMUL R27, R27, R0 ;  /* 0x000000001b1b7220 */ /* 0x000fe20000400000 */
[----:B------:R-:W-:Y:S01]  /*4500*/  F2FP.F16.F32.PACK_AB R24, RZ, R24 ;  /* 0x00000018ff18723e */ /* 0x000fe200000000ff */
[-C--:B------:R-:W-:Y:S01]  /*4510*/  FMUL R28, R28, R0.reuse ;  /* 0x000000001c1c7220 */ /* 0x080fe20000400000 */
[----:B------:R-:W-:Y:S01]  /*4520*/  LEA.HI.X R5, R12, UR5, R7, 0x1, P1 ;  /* 0x000000050c057c11 */ /* 0x000fe200088f0c07 */
[-C--:B------:R-:W-:Y:S01]  /*4530*/  FMUL R29, R29, R0.reuse ;  /* 0x000000001d1d7220 */ /* 0x080fe20000400000 */
[----:B------:R-:W-:Y:S01]  /*4540*/  F2FP.F16.F32.PACK_AB R25, RZ, R25 ;  /* 0x00000019ff19723e */ /* 0x000fe200000000ff */
[-C--:B------:R-:W-:Y:S01]  /*4550*/  FMUL R30, R30, R0.reuse ;  /* 0x000000001e1e7220 */ /* 0x080fe20000400000 */
[----:B------:R-:W-:Y:S01]  /*4560*/  ISETP.GT.AND P3, PT, R10, 0x8, P3 ;  /* 0x000000080a00780c */ /* 0x000fe20001f64270 */
[----:B------:R-:W-:Y:S01]  /*4570*/  @P2 STG.E.U16 desc[UR12][R4.64], R24 ;  /* 0x0000001804002986 */ /* 0x000fe2000c10150c */
[----:B------:R-:W-:Y:S01]  /*4580*/  SHF.L.U64.HI R11, R16, 0x1, R11 ;  /* 0x00000001100b7819 */ /* 0x000fe2000001020b */
[----:B------:R-:W-:Y:S01]  /*4590*/  FMUL R31, R31, R0 ;  /* 0x000000001f1f7220 */ /* 0x000fe20000400000 */
[----:B------:R-:W-:Y:S01]  /*45a0*/  ISETP.GT.AND P2, PT, R10, 0x8, P0 ;  /* 0x000000080a00780c */ /* 0x000fe20000744270 */
[----:B------:R-:W-:Y:S01]  /*45b0*/  @P4 STG.E.U16 desc[UR12][R4.64+0x2], R25 ;  /* 0x0000021904004986 */ /* 0x000fe2000c10150c */
[----:B------:R-:W-:Y:S01]  /*45c0*/  LEA R16, P4, R16, R4, 0x1 ;  /* 0x0000000410107211 */ /* 0x000fe200078808ff */
[-C--:B------:R-:W-:Y:S01]  /*45d0*/  FMUL R32, R32, R0.reuse ;  /* 0x0000000020207220 */ /* 0x080fe20000400000 */
[C---:B------:R-:W-:Y:S01]  /*45e0*/  ISETP.GT.AND P1, PT, R2.reuse, 0x8, PT ;  /* 0x000000080200780c */ /* 0x040fe20003f24270 */
[-C--:B------:R-:W-:Y:S01]  /*45f0*/  FMUL R33, R33, R0.reuse ;  /* 0x0000000021217220 */ /* 0x080fe20000400000 */
[----:B------:R-:W-:Y:S01]  /*4600*/  ISETP.GT.AND P0, PT, R2, 0x9, PT ;  /* 0x000000090200780c */ /* 0x000fe20003f04270 */
[----:B------:R-:W-:Y:S01]  /*4610*/  IMAD.X R17, R11, 0x1, R5, P4 ;  /* 0x000000010b117824 */ /* 0x000fe200020e0605 */
[C---:B------:R-:W-:Y:S01]  /*4620*/  ISETP.GT.AND P5, PT, R10.reuse, RZ, P1 ;  /* 0x000000ff0a00720c */ /* 0x040fe20000fa4270 */
[--C-:B------:R-:W-:Y:S01]  /*4630*/  @P3 IMAD.MOV.U32 R6, RZ, RZ, R16.reuse ;  /* 0x000000ffff063224 */ /* 0x100fe200078e0010 */
[C---:B------:R-:W-:Y:S01]  /*4640*/  ISETP.GT.AND P4, PT, R10.reuse, RZ, P0 ;  /* 0x000000ff0a00720c */ /* 0x040fe20000784270 */
[--C-:B------:R-:W-:Y:S01]  /*4650*/  @P3 IMAD.MOV.U32 R7, RZ, RZ, R17.reuse ;  /* 0x000000ffff073224 */ /* 0x100fe200078e0011 */
[----:B------:R-:W-:Y:S01]  /*4660*/  ISETP.GT.AND P1, PT, R10, 0x8, P1 ;  /* 0x000000080a00780c */ /* 0x000fe20000f24270 */
[----:B------:R-:W-:Y:S01]  /*4670*/  FMUL R34, R34, R0 ;  /* 0x0000000022227220 */ /* 0x000fe20000400000 */
[----:B------:R-:W-:Y:S01]  /*4680*/  F2FP.F16.F32.PACK_AB R26, RZ, R26 ;  /* 0x0000001aff1a723e */ /* 0x000fe200000000ff */
[-C--:B------:R-:W-:Y:S01]  /*4690*/  FMUL R35, R35, R0.reuse ;  /* 0x0000000023237220 */ /* 0x080fe20000400000 */
[----:B------:R-:W-:Y:S01]  /*46a0*/  F2FP.F16.F32.PACK_AB R27, RZ, R27 ;  /* 0x0000001bff1b723e */ /* 0x000fe200000000ff */
[----:B------:R-:W-:Y:S01]  /*46b0*/  FMUL R36, R36, R0 ;  /* 0x0000000024247220 */ /* 0x000fe20000400000 */
[----:B------:R-:W-:Y:S01]  /*46c0*/  F2FP.F16.F32.PACK_AB R28, RZ, R28 ;  /* 0x0000001cff1c723e */ /* 0x000fe200000000ff */
[----:B------:R-:W-:Y:S01]  /*46d0*/  @P2 STG.E.U16 desc[UR12][R16.64], R26 ;  /* 0x0000001a10002986 */ /* 0x000fe2000c10150c */
[----:B------:R-:W-:Y:S01]  /*46e0*/  F2FP.F16.F32.PACK_AB R29, RZ, R29 ;  /* 0x0000001dff1d723e */ /* 0x000fe200000000ff */
[-C--:B------:R-:W-:Y:S01]  /*46f0*/  FMUL R37, R37, R0.reuse ;  /* 0x0000000025257220 */ /* 0x080fe20000400000 */
[----:B------:R-:W-:Y:S01]  /*4700*/  ISETP.GT.AND P2, PT, R10, 0x8, P0 ;  /* 0x000000080a00780c */ /* 0x000fe20000744270 */
[----:B------:R0:W-:Y:S01]  /*4710*/  @P3 STG.E.U16 desc[UR12][R6.64+0x2], R27 ;  /* 0x0000021b06003986 */ /* 0x0001e2000c10150c */
[----:B------:R-:W-:Y:S01]  /*4720*/  ISETP.GT.AND P3, PT, R2, 0x10, PT ;  /* 0x000000100200780c */ /* 0x000fe20003f64270 */
[----:B------:R-:W-:Y:S01]  /*4730*/  FMUL R38, R38, R0 ;  /* 0x0000000026267220 */ /* 0x000fe20000400000 */
[----:B------:R-:W-:Y:S01]  /*4740*/  F2FP.F16.F32.PACK_AB R30, RZ, R30 ;  /* 0x0000001eff1e723e */ /* 0x000fe200000000ff */
[----:B------:R-:W-:Y:S01]  /*4750*/  @P5 STG.E.U16 desc[UR12][R4.64+0x10], R28 ;  /* 0x0000101c04005986 */ /* 0x000fe2000c10150c */
[----:B------:R-:W-:Y:S01]  /*4760*/  ISETP.GT.AND P0, PT, R2, 0x11, PT ;  /* 0x000000110200780c */ /* 0x000fe20003f04270 */
[-C--:B------:R-:W-:Y:S01]  /*4770*/  FMUL R39, R39, R0.reuse ;  /* 0x0000000027277220 */ /* 0x080fe20000400000 */
[----:B------:R-:W-:Y:S01]  /*4780*/  F2FP.F16.F32.PACK_AB R31, RZ, R31 ;  /* 0x0000001fff1f723e */ /* 0x000fe200000000ff */
[----:B------:R-:W-:Y:S01]  /*4790*/  @P4 STG.E.U16 desc[UR12][R4.64+0x12], R29 ;  /* 0x0000121d04004986 */ /* 0x000fe2000c10150c */
[----:B------:R-:W-:Y:S01]  /*47a0*/  ISETP.GT.AND P4, PT, R10, RZ, P3 ;  /* 0x000000ff0a00720c */ /* 0x000fe20001f84270 */
[----:B------:R-:W-:Y:S01]  /*47b0*/  FMUL R40, R40, R0 ;  /* 0x0000000028287220 */ /* 0x000fe20000400000 */
[C---:B------:R-:W-:Y:S01]  /*47c0*/  ISETP.GT.AND P3, PT, R10.reuse, 0x8, P3 ;  /* 0x000000080a00780c */ /* 0x040fe20001f64270 */
[--C-:B0-----:R-:W-:Y:S01]  /*47d0*/  @P1 IMAD.MOV.U32 R6, RZ, RZ, R16.reuse ;  /* 0x000000ffff061224 */ /* 0x101fe200078e0010 */
[----:B------:R-:W-:Y:S01]  /*47e0*/  ISETP.GT.AND P5, PT, R10, RZ, P0 ;  /* 0x000000ff0a00720c */ /* 0x000fe200007a4270 */
[--C-:B------:R-:W-:Y:S01]  /*47f0*/  @P1 IMAD.MOV.U32 R7, RZ, RZ, R17.reuse ;  /* 0x000000ffff071224 */ /* 0x100fe200078e0011 */
[----:B------:R-:W-:Y:S01]  /*4800*/  F2FP.F16.F32.PACK_AB R32, RZ, R32 ;  /* 0x00000020ff20723e */ /* 0x000fe200000000ff */
[-C--:B------:R-:W-:Y:S01]  /*4810*/  FMUL R41, R41, R0.reuse ;  /* 0x0000000029297220 */ /* 0x080fe20000400000 */
[----:B------:R-:W-:Y:S01]  /*4820*/  F2FP.F16.F32.PACK_AB R33, RZ, R33 ;  /* 0x00000021ff21723e */ /* 0x000fe200000000ff */
[-C--:B------:R-:W-:Y:S01]  /*4830*/  FMUL R42, R42, R0.reuse ;  /* 0x000000002a2a7220 */ /* 0x080fe20000400000 */
[----:B------:R0:W-:Y:S01]  /*4840*/  @P1 STG.E.U16 desc[UR12][R6.64+0x10], R30 ;  /* 0x0000101e06001986 */ /* 0x0001e2000c10150c */
[----:B------:R-:W-:Y:S01]  /*4850*/  ISETP.GT.AND P1, PT, R10, 0x8, P0 ;  /* 0x000000080a00780c */ /* 0x000fe20000724270 */
[----:B------:R-:W-:Y:S01]  /*4860*/  FMUL R43, R43, R0 ;  /* 0x000000002b2b7220 */ /* 0x000fe20000400000 */
[----:B------:R-:W-:Y:S01]  /*4870*/  F2FP.F16.F32.PACK_AB R34, RZ, R34 ;  /* 0x00000022ff22723e */ /* 0x000fe200000000ff */
[-C--:B------:R-:W-:Y:S01]  /*4880*/  FMUL R44, R44, R0.reuse ;  /* 0x000000002c2c7220 */ /* 0x080fe20000400000 */
[----:B------:R-:W-:Y:S01]  /*4890*/  F2FP.F16.F32.PACK_AB R35, RZ, R35 ;  /* 0x00000023ff23723e */ /* 0x000fe200000000ff */
[-C--:B------:R-:W-:Y:S01]  /*48a0*/  FMUL R45, R45, R0.reuse ;  /* 0x000000002d2d7220 */ /* 0x080fe20000400000 */
[----:B------:R-:W-:Y:S01]  /*48b0*/  ISETP.GT.AND P0, PT, R2, 0x19, PT ;  /* 0x000000190200780c */ /* 0x000fe20003f04270 */
[----:B------:R-:W-:Y:S01]  /*48c0*/  FMUL R46, R46, R0 ;  /* 0x000000002e2e7220 */ /* 0x000fe20000400000 */
[----:B------:R-:W-:Y:S01]  /*48d0*/  F2FP.F16.F32.PACK_AB R36, RZ, R36 ;  /* 0x00000024ff24723e */ /* 0x000fe200000000ff */
[----:B------:R-:W-:Y:S01]  /*48e0*/  FMUL R47, R47, R0 ;  /* 0x000000002f2f7220 */ /* 0x000fe20000400000 */
[----:B------:R-:W-:Y:S01]  /*48f0*/  F2FP.F16.F32.PACK_AB R37, RZ, R37 ;  /* 0x00000025ff25723e */ /* 0x000fe200000000ff */
[--C-:B0-----:R-:W-:Y:S01]  /*4900*/  @P2 IMAD.MOV.U32 R6, RZ, RZ, R16.reuse ;  /* 0x000000ffff062224 */ /* 0x101fe200078e0010 */
[----:B------:R-:W-:Y:S01]  /*4910*/  F2FP.F16.F32.PACK_AB R38, RZ, R38 ;  /* 0x00000026ff26723e */ /* 0x000fe200000000ff */
[--C-:B------:R-:W-:Y:S01]  /*4920*/  @P2 IMAD.MOV.U32 R7, RZ, RZ, R17.reuse ;  /* 0x000000ffff072224 */ /* 0x100fe200078e0011 */
[----:B------:R-:W-:Y:S01]  /*4930*/  F2FP.F16.F32.PACK_AB R39, RZ, R39 ;  /* 0x00000027ff27723e */ /* 0x000fe200000000ff */
[----:B------:R-:W-:Y:S01]  /*4940*/  FMUL R48, R48, R0 ;  /* 0x0000000030307220 */ /* 0x000fe20000400000 */
[----:B------:R-:W-:Y:S01]  /*4950*/  F2FP.F16.F32.PACK_AB R40, RZ, R40 ;  /* 0x00000028ff28723e */ /* 0x000fe200000000ff */
[-C--:B------:R-:W-:Y:S01]  /*4960*/  FMUL R49, R49, R0.reuse ;  /* 0x0000000031317220 */ /* 0x080fe20000400000 */
[----:B------:R0:W-:Y:S01]  /*4970*/  @P2 STG.E.U16 desc[UR12][R6.64+0x12], R31 ;  /* 0x0000121f06002986 */ /* 0x0001e2000c10150c */
[----:B------:R-:W-:Y:S01]  /*4980*/  ISETP.GT.AND P2, PT, R2, 0x18, PT ;  /* 0x000000180200780c */ /* 0x000fe20003f44270 */
[-C--:B------:R-:W-:Y:S01]  /*4990*/  FMUL R50, R50, R0.reuse ;  /* 0x0000000032327220 */ /* 0x080fe20000400000 */
[----:B------:R-:W-:Y:S01]  /*49a0*/  F2FP.F16.F32.PACK_AB R41, RZ, R41 ;  /* 0x00000029ff29723e */ /* 0x000fe200000000ff */
[----:B------:R-:W-:Y:S01]  /*49b0*/  @P4 STG.E.U16 desc[UR12][R4.64+0x20], R32 ;  /* 0x0000202004004986 */ /* 0x000fe2000c10150c */
[C---:B------:R-:W-:Y:S01]  /*49c0*/  ISETP.GT.AND P4, PT, R10.reuse, RZ, P2 ;  /* 0x000000ff0a00720c */ /* 0x040fe20001784270 */
[-C--:B------:R-:W-:Y:S01]  /*49d0*/  FMUL R51, R51, R0.reuse ;  /* 0x0000000033337220 */ /* 0x080fe20000400000 */
[C---:B------:R-:W-:Y:S01]  /*49e0*/  ISETP.GT.AND P2, PT, R10.reuse, 0x8, P2 ;  /* 0x000000080a00780c */ /* 0x040fe20001744270 */
[----:B------:R-:W-:Y:S01]  /*49f0*/  @P5 STG.E.U16 desc[UR12][R4.64+0x22], R33 ;  /* 0x0000222104005986 */ /* 0x000fe2000c10150c */
[----:B------:R-:W-:Y:S01]  /*4a00*/  ISETP.GT.AND P5, PT, R10, RZ, P0 ;  /* 0x000000ff0a00720c */ /* 0x000fe200007a4270 */
[----:B------:R-:W-:Y:S01]  /*4a10*/  FMUL R52, R52, R0 ;  /* 0x0000000034347220 */ /* 0x000fe20000400000 */
[----:B------:R-:W-:Y:S01]  /*4a20*/  F2FP.F16.F32.PACK_AB R42, RZ, R42 ;  /* 0x0000002aff2a723e */ /* 0x000fe200000000ff */
[--C-:B0-----:R-:W-:Y:S01]  /*4a30*/  @P3 IMAD.MOV.U32 R6, RZ, RZ, R16.reuse ;  /* 0x000000ffff063224 */ /* 0x101fe200078e0010 */
[----:B------:R-:W-:Y:S01]  /*4a40*/  F2FP.F16.F32.PACK_AB R43, RZ, R43 ;  /* 0x0000002bff2b723e */ /* 0x000fe200000000ff */
[--C-:B------:R-:W-:Y:S01]  /*4a50*/  @P3 IMAD.MOV.U32 R7, RZ, RZ, R17.reuse ;  /* 0x000000ffff073224 */ /* 0x100fe200078e0011 */
[----:B------:R-:W-:Y:S01]  /*4a60*/  F2FP.F16.F32.PACK_AB R44, RZ, R44 ;  /* 0x0000002cff2c723e */ /* 0x000fe200000000ff */
[-C--:B------:R-:W-:Y:S01]  /*4a70*/  FMUL R53, R53, R0.reuse ;  /* 0x0000000035357220 */ /* 0x080fe20000400000 */
[----:B------:R-:W-:Y:S01]  /*4a80*/  F2FP.F16.F32.PACK_AB R45, RZ, R45 ;  /* 0x0000002dff2d723e */ /* 0x000fe200000000ff */
[-C--:B------:R-:W-:Y:S01]  /*4a90*/  FMUL R54, R54, R0.reuse ;  /* 0x0000000036367220 */ /* 0x080fe20000400000 */
[----:B------:R0:W-:Y:S01]  /*4aa0*/  @P3 STG.E.U16 desc[UR12][R6.64+0x20], R34 ;  /* 0x0000202206003986 */ /* 0x0001e2000c10150c */
[----:B------:R-:W-:Y:S01]  /*4ab0*/  ISETP.GT.AND P3, PT, R2, 0x20, PT ;  /* 0x000000200200780c */ /* 0x000fe20003f64270 */
[----:B------:R-:W-:Y:S01]  /*4ac0*/  FMUL R55, R55, R0 ;  /* 0x0000000037377220 */ /* 0x000fe20000400000 */
[----:B------:R-:W-:Y:S01]  /*4ad0*/  F2FP.F16.F32.PACK_AB R46, RZ, R46 ;  /* 0x0000002eff2e723e */ /* 0x000fe200000000ff */
[-C--:B------:R-:W-:Y:S01]  /*4ae0*/  FMUL R56, R56, R0.reuse ;  /* 0x0000000038387220 */ /* 0x080fe20000400000 */
[----:B------:R-:W-:Y:S01]  /*4af0*/  F2FP.F16.F32.PACK_AB R47, RZ, R47 ;  /* 0x0000002fff2f723e */ /* 0x000fe200000000ff */
[----:B------:R-:W-:Y:S01]  /*4b00*/  FMUL R57, R57, R0 ;  /* 0x0000000039397220 */ /* 0x000fe20000400000 */
[----:B------:R-:W-:Y:S01]  /*4b10*/  F2FP.F16.F32.PACK_AB R48, RZ, R48 ;  /* 0x00000030ff30723e */ /* 0x000fe200000000ff */
[-C--:B------:R-:W-:Y:S01]  /*4b20*/  FMUL R58, R58, R0.reuse ;  /* 0x000000003a3a7220 */ /* 0x080fe20000400000 */
[----:B------:R-:W-:Y:S01]  /*4b30*/  F2FP.F16.F32.PACK_AB R49, RZ, R49 ;  /* 0x00000031ff31723e */ /* 0x000fe200000000ff */
        /* <DEDUP_REMOVED lines=10> */
[----:B------:R-:W-:Y:S01]  /*4be0*/  ISETP.GT.AND P1, PT, R10, 0x8, P0 ;  /* 0x000000080a00780c */ /* 0x000fe20000724270 */
[-C--:B------:R-:W-:Y:S01]  /*4bf0*/  FMUL R62, R62, R0.reuse ;  /* 0x000000003e3e7220 */ /* 0x080fe20000400000 */
[----:B------:R-:W-:Y:S01]  /*4c00*/  ISETP.GT.AND P0, PT, R2, 0x21, PT ;  /* 0x000000210200780c */ /* 0x000fe20003f04270 */
        /* <DEDUP_REMOVED lines=65> */
[----:B0-----:R-:W-:Y:S01]  /*5020*/  @P1 IMAD.MOV.U32 R6, RZ, RZ, R16 ;  /* 0x000000ffff061224 */ /* 0x001fe200078e0010 */
[----:B------:R-:W-:Y:S01]  /*5030*/  F2FP.F16.F32.PACK_AB R75, RZ, R75 ;  /* 0x0000004bff4b723e */ /* 0x000fe200000000ff */
[----:B------:R-:W-:Y:S01]  /*5040*/  @P1 IMAD.MOV.U32 R7, RZ, RZ, R17 ;  /* 0x000000ffff071224 */ /* 0x000fe200078e0011 */
        /* <DEDUP_REMOVED lines=10> */
[----:B------:R-:W-:Y:S01]  /*50f0*/  FMUL R0, R87, R0 ;  /* 0x0000000057007220 */ /* 0x000fe20000400000 */
[C---:B------:R-:W-:Y:S01]  /*5100*/  ISETP.GT.AND P3, PT, R10.reuse, 0x8, P3 ;  /* 0x000000080a00780c */ /* 0x040fe20001f64270 */
[----:B------:R-:W-:Y:S01]  /*5110*/  @P5 STG.E.U16 desc[UR12][R4.64+0x52], R45 ;  /* 0x0000522d04005986 */ /* 0x000fe2000c10150c */
[----:B------:R-:W-:-:S02]  /*5120*/  ISETP.GT.AND P5, PT, R10, RZ, P0 ;  /* 0x000000ff0a00720c */ /* 0x000fc400007a4270 */
[----:B------:R-:W-:Y:S01]  /*5130*/  F2FP.F16.F32.PACK_AB R78, RZ, R78 ;  /* 0x0000004eff4e723e */ /* 0x000fe200000000ff */
[----:B0-----:R-:W-:Y:S01]  /*5140*/  @P2 IMAD.MOV.U32 R6, RZ, RZ, R16 ;  /* 0x000000ffff062224 */ /* 0x001fe200078e0010 */
[----:B------:R-:W-:Y:S01]  /*5150*/  F2FP.F16.F32.PACK_AB R79, RZ, R79 ;  /* 0x0000004fff4f723e */ /* 0x000fe200000000ff */
[----:B------:R-:W-:Y:S01]  /*5160*/  @P2 IMAD.MOV.U32 R7, RZ, RZ, R17 ;  /* 0x000000ffff072224 */ /* 0x000fe200078e0011 */
[----:B------:R-:W-:Y:S02]  /*5170*/  F2FP.F16.F32.PACK_AB R80, RZ, R80 ;  /* 0x00000050ff50723e */ /* 0x000fe400000000ff */
[----:B------:R-:W-:Y:S02]  /*5180*/  F2FP.F16.F32.PACK_AB R81, RZ, R81 ;  /* 0x00000051ff51723e */ /* 0x000fe400000000ff */
[----:B------:R0:W-:Y:S01]  /*5190*/  @P2 STG.E.U16 desc[UR12][R6.64+0x50], R46 ;  /* 0x0000502e06002986 */ /* 0x0001e2000c10150c */
[----:B------:R-:W-:Y:S02]  /*51a0*/  ISETP.GT.AND P2, PT, R2, 0x38, PT ;  /* 0x000000380200780c */ /* 0x000fe40003f44270 */
[----:B------:R-:W-:-:S02]  /*51b0*/  F2FP.F16.F32.PACK_AB R82, RZ, R82 ;  /* 0x00000052ff52723e */ /* 0x000fc400000000ff */
[----:B------:R-:W-:Y:S02]  /*51c0*/  F2FP.F16.F32.PACK_AB R83, RZ, R83 ;  /* 0x00000053ff53723e */ /* 0x000fe400000000ff */
[----:B------:R-:W-:Y:S02]  /*51d0*/  F2FP.F16.F32.PACK_AB R84, RZ, R84 ;  /* 0x00000054ff54723e */ /* 0x000fe400000000ff */
[----:B------:R-:W-:Y:S02]  /*51e0*/  F2FP.F16.F32.PACK_AB R85, RZ, R85 ;  /* 0x00000055ff55723e */ /* 0x000fe400000000ff */
[----:B------:R-:W-:Y:S01]  /*51f0*/  F2FP.F16.F32.PACK_AB R86, RZ, R86 ;  /* 0x00000056ff56723e */ /* 0x000fe200000000ff */
[----:B0-----:R-:W-:Y:S02]  /*5200*/  @P1 IMAD.MOV.U32 R6, RZ, RZ, R16 ;  /* 0x000000ffff061224 */ /* 0x001fe400078e0010 */
[----:B------:R-:W-:-:S05]  /*5210*/  @P1 IMAD.MOV.U32 R7, RZ, RZ, R17 ;  /* 0x000000ffff071224 */ /* 0x000fca00078e0011 */
[----:B------:R0:W-:Y:S01]  /*5220*/  @P1 STG.E.U16 desc[UR12][R6.64+0x52], R47 ;  /* 0x0000522f06001986 */ /* 0x0001e2000c10150c */
[----:B------:R-:W-:Y:S02]  /*5230*/  ISETP.GT.AND P1, PT, R10, 0x8, P0 ;  /* 0x000000080a00780c */ /* 0x000fe40000724270 */
[----:B------:R-:W-:Y:S01]  /*5240*/  ISETP.GT.AND P0, PT, R2, 0x39, PT ;  /* 0x000000390200780c */ /* 0x000fe20003f04270 */
[----:B------:R-:W-:Y:S01]  /*5250*/  @P4 STG.E.U16 desc[UR12][R4.64+0x60], R48 ;  /* 0x0000603004004986 */ /* 0x000fe2000c10150c */
[C---:B------:R-:W-:Y:S02]  /*5260*/  ISETP.GT.AND P4, PT, R10.reuse, RZ, P2 ;  /* 0x000000ff0a00720c */ /* 0x040fe40001784270 */
[C---:B------:R-:W-:Y:S01]  /*5270*/  ISETP.GT.AND P2, PT, R10.reuse, 0x8, P2 ;  /* 0x000000080a00780c */ /* 0x040fe20001744270 */
[----:B------:R-:W-:Y:S01]  /*5280*/  @P5 STG.E.U16 desc[UR12][R4.64+0x62], R49 ;  /* 0x0000623104005986 */ /* 0x000fe2000c10150c */
[----:B------:R-:W-:Y:S01]  /*5290*/  ISETP.GT.AND P5, PT, R10, RZ, P0 ;  /* 0x000000ff0a00720c */ /* 0x000fe200007a4270 */
[----:B0-----:R-:W-:-:S02]  /*52a0*/  @P3 IMAD.MOV.U32 R6, RZ, RZ, R16 ;  /* 0x000000ffff063224 */ /* 0x001fc400078e0010 */
[----:B------:R-:W-:-:S05]  /*52b0*/  @P3 IMAD.MOV.U32 R7, RZ, RZ, R17 ;  /* 0x000000ffff073224 */ /* 0x000fca00078e0011 */
[----:B------:R0:W-:Y:S01]  /*52c0*/  @P3 STG.E.U16 desc[UR12][R6.64+0x60], R50 ;  /* 0x0000603206003986 */ /* 0x0001e2000c10150c */
[----:B------:R-:W-:Y:S01]  /*52d0*/  ISETP.GT.AND P3, PT, R2, 0x40, PT ;  /* 0x000000400200780c */ /* 0x000fe20003f64270 */
        /* <DEDUP_REMOVED lines=37> */
[C---:B------:R-:W-:Y:S02]  /*5530*/  ISETP.GT.AND P5, PT, R10.reuse, RZ, P0 ;  /* 0x000000ff0a00720c */ /* 0x040fe400007a4270 */
[----:B------:R-:W-:Y:S01]  /*5540*/  ISETP.GT.AND P0, PT, R10, 0x8, P0 ;  /* 0x000000080a00780c */ /* 0x000fe20000704270 */
[----:B0-----:R-:W-:-:S02]  /*5550*/  @P2 IMAD.MOV.U32 R6, RZ, RZ, R16 ;  /* 0x000000ffff062224 */ /* 0x001fc400078e0010 */
[----:B------:R-:W-:-:S05]  /*5560*/  @P2 IMAD.MOV.U32 R7, RZ, RZ, R17 ;  /* 0x000000ffff072224 */ /* 0x000fca00078e0011 */
[----:B------:R0:W-:Y:S01]  /*5570*/  @P2 STG.E.U16 desc[UR12][R6.64+0x90], R62 ;  /* 0x0000903e06002986 */ /* 0x0001e2000c10150c */
[----:B------:R-:W-:Y:S01]  /*5580*/  ISETP.GT.AND P2, PT, R2, 0x59, PT ;  /* 0x000000590200780c */ /* 0x000fe20003f44270 */
[----:B0-----:R-:W-:Y:S02]  /*5590*/  @P1 IMAD.MOV.U32 R6, RZ, RZ, R16 ;  /* 0x000000ffff061224 */ /* 0x001fe400078e0010 */
[----:B------:R-:W-:-:S05]  /*55a0*/  @P1 IMAD.MOV.U32 R7, RZ, RZ, R17 ;  /* 0x000000ffff071224 */ /* 0x000fca00078e0011 */
[----:B------:R0:W-:Y:S01]  /*55b0*/  @P1 STG.E.U16 desc[UR12][R6.64+0x92], R63 ;  /* 0x0000923f06001986 */ /* 0x0001e2000c10150c */
[----:B------:R-:W-:-:S03]  /*55c0*/  ISETP.GT.AND P1, PT, R2, 0x58, PT ;  /* 0x000000580200780c */ /* 0x000fc60003f24270 */
[----:B------:R-:W-:Y:S01]  /*55d0*/  @P4 STG.E.U16 desc[UR12][R4.64+0xa0], R64 ;  /* 0x0000a04004004986 */ /* 0x000fe2000c10150c */
[C---:B------:R-:W-:Y:S02]  /*55e0*/  ISETP.GT.AND P4, PT, R10.reuse, RZ, P1 ;  /* 0x000000ff0a00720c */ /* 0x040fe40000f84270 */
[C---:B------:R-:W-:Y:S01]  /*55f0*/  ISETP.GT.AND P1, PT, R10.reuse, 0x8, P1 ;  /* 0x000000080a00780c */ /* 0x040fe20000f24270 */
[----:B------:R-:W-:Y:S01]  /*5600*/  @P5 STG.E.U16 desc[UR12][R4.64+0xa2], R65 ;  /* 0x0000a24104005986 */ /* 0x000fe2000c10150c */
[C---:B------:R-:W-:Y:S02]  /*5610*/  ISETP.GT.AND P5, PT, R10.reuse, RZ, P2 ;  /* 0x000000ff0a00720c */ /* 0x040fe400017a4270 */
[----:B------:R-:W-:Y:S01]  /*5620*/  ISETP.GT.AND P2, PT, R10, 0x8, P2 ;  /* 0x000000080a00780c */ /* 0x000fe20001744270 */
[----:B0-----:R-:W-:Y:S02]  /*5630*/  @P3 IMAD.MOV.U32 R6, RZ, RZ, R16 ;  /* 0x000000ffff063224 */ /* 0x001fe400078e0010 */
        /* <DEDUP_REMOVED lines=15> */
[----:B------:R0:W-:Y:S02]  /*5730*/  @P1 STG.E.U16 desc[UR12][R6.64+0xb0], R70 ;  /* 0x0000b04606001986 */ /* 0x0001e4000c10150c */
[----:B0-----:R-:W-:Y:S02]  /*5740*/  @P2 IMAD.MOV.U32 R6, RZ, RZ, R16 ;  /* 0x000000ffff062224 */ /* 0x001fe400078e0010 */
[----:B------:R-:W-:-:S05]  /*5750*/  @P2 IMAD.MOV.U32 R7, RZ, RZ, R17 ;  /* 0x000000ffff072224 */ /* 0x000fca00078e0011 */
[----:B------:R0:W-:Y:S01]  /*5760*/  @P2 STG.E.U16 desc[UR12][R6.64+0xb2], R71 ;  /* 0x0000b24706002986 */ /* 0x0001e2000c10150c */
[----:B------:R-:W-:-:S03]  /*5770*/  ISETP.GT.AND P2, PT, R2, 0x71, PT ;  /* 0x000000710200780c */ /* 0x000fc60003f44270 */
[----:B------:R-:W-:Y:S01]  /*5780*/  @P4 STG.E.U16 desc[UR12][R4.64+0xc0], R72 ;  /* 0x0000c04804004986 */ /* 0x000fe2000c10150c */
[----:B------:R-:W-:-:S03]  /*5790*/  ISETP.GT.AND P4, PT, R2, 0x68, PT ;  /* 0x000000680200780c */ /* 0x000fc60003f84270 */
[----:B------:R-:W-:Y:S01]  /*57a0*/  @P5 STG.E.U16 desc[UR12][R4.64+0xc2], R73 ;  /* 0x0000c24904005986 */ /* 0x000fe2000c10150c */
[----:B------:R-:W-:Y:S02]  /*57b0*/  ISETP.GT.AND P5, PT, R2, 0x69, PT ;  /* 0x000000690200780c */ /* 0x000fe40003fa4270 */
[C---:B------:R-:W-:Y:S01]  /*57c0*/  ISETP.GT.AND P1, PT, R10.reuse, RZ, P4 ;  /* 0x000000ff0a00720c */ /* 0x040fe20002724270 */
[----:B0-----:R-:W-:Y:S01]  /*57d0*/  @P3 IMAD.MOV.U32 R6, RZ, RZ, R16 ;  /* 0x000000ffff063224 */ /* 0x001fe200078e0010 */
[C---:B------:R-:W-:Y:S01]  /*57e0*/  ISETP.GT.AND P6, PT, R10.reuse, RZ, P5 ;  /* 0x000000ff0a00720c */ /* 0x040fe20002fc4270 */
[----:B------:R-:W-:Y:S01]  /*57f0*/  @P3 IMAD.MOV.U32 R7, RZ, RZ, R17 ;  /* 0x000000ffff073224 */ /* 0x000fe200078e0011 */
[----:B------:R-:W-:-:S04]  /*5800*/  ISETP.GT.AND P4, PT, R10, 0x8, P4 ;  /* 0x000000080a00780c */ /* 0x000fc80002784270 */
[----:B------:R0:W-:Y:S01]  /*5810*/  @P3 STG.E.U16 desc[UR12][R6.64+0xc0], R74 ;  /* 0x0000c04a06003986 */ /* 0x0001e2000c10150c */
[----:B------:R-:W-:-:S06]  /*5820*/  ISETP.GT.AND P3, PT, R2, 0x70, PT ;  /* 0x000000700200780c */ /* 0x000fcc0003f64270 */
[----:B------:R-:W-:Y:S02]  /*5830*/  @P6 IMAD.MOV.U32 R3, RZ, RZ, R5 ;  /* 0x000000ffff036224 */ /* 0x000fe400078e0005 */
[----:B0-----:R-:W-:Y:S02]  /*5840*/  @P0 IMAD.MOV.U32 R6, RZ, RZ, R16 ;  /* 0x000000ffff060224 */ /* 0x001fe400078e0010 */
[----:B------:R-:W-:-:S05]  /*5850*/  @P0 IMAD.MOV.U32 R7, RZ, RZ, R17 ;  /* 0x000000ffff070224 */ /* 0x000fca00078e0011 */
[----:B------:R-:W-:Y:S01]  /*5860*/  @P0 STG.E.U16 desc[UR12][R6.64+0xc2], R75 ;  /* 0x0000c24b06000986 */ /* 0x000fe2000c10150c */
[----:B------:R-:W-:-:S03]  /*5870*/  ISETP.GT.AND P0, PT, R2, 0x79, PT ;  /* 0x000000790200780c */ /* 0x000fc60003f04270 */
[----:B------:R-:W-:Y:S01]  /*5880*/  @P1 STG.E.U16 desc[UR12][R4.64+0xd0], R76 ;  /* 0x0000d04c04001986 */ /* 0x000fe2000c10150c */
[----:B------:R-:W-:Y:S01]  /*5890*/  ISETP.GT.AND P1, PT, R2, 0x78, PT ;  /* 0x000000780200780c */ /* 0x000fe20003f24270 */
[----:B------:R-:W-:-:S05]  /*58a0*/  @P6 IMAD.MOV.U32 R2, RZ, RZ, R4 ;  /* 0x000000ffff026224 */ /* 0x000fca00078e0004 */
[----:B------:R0:W-:Y:S01]  /*58b0*/  @P6 STG.E.U16 desc[UR12][R2.64+0xd2], R77 ;  /* 0x0000d24d02006986 */ /* 0x0001e2000c10150c */
[C---:B------:R-:W-:Y:S02]  /*58c0*/  ISETP.GT.AND P6, PT, R10.reuse, 0x8, P5 ;  /* 0x000000080a00780c */ /* 0x040fe40002fc4270 */
[C---:B------:R-:W-:Y:S02]  /*58d0*/  ISETP.GT.AND P5, PT, R10.reuse, RZ, P3 ;  /* 0x000000ff0a00720c */ /* 0x040fe40001fa4270 */
[----:B------:R-:W-:Y:S01]  /*58e0*/  ISETP.GT.AND P3, PT, R10, 0x8, P3 ;  /* 0x000000080a00780c */ /* 0x000fe20001f64270 */
[----:B0-----:R-:W-:Y:S02]  /*58f0*/  @P4 IMAD.MOV.U32 R2, RZ, RZ, R16 ;  /* 0x000000ffff024224 */ /* 0x001fe400078e0010 */
[----:B------:R-:W-:-:S05]  /*5900*/  @P4 IMAD.MOV.U32 R3, RZ, RZ, R17 ;  /* 0x000000ffff034224 */ /* 0x000fca00078e0011 */
[----:B------:R0:W-:Y:S01]  /*5910*/  @P4 STG.E.U16 desc[UR12][R2.64+0xd0], R78 ;  /* 0x0000d04e02004986 */ /* 0x0001e2000c10150c */
        /* <DEDUP_REMOVED lines=14> */
[----:B------:R0:W-:Y:S02]  /*5a00*/  @P4 STG.E.U16 desc[UR12][R2.64+0xe2], R81 ;  /* 0x0000e25102004986 */ /* 0x0001e4000c10150c */
        /* <DEDUP_REMOVED lines=8> */
[----:B------:R0:W-:Y:S04]  /*5a90*/  @P5 STG.E.U16 desc[UR12][R2.64+0xf0], R84 ;  /* 0x0000f05402005986 */ /* 0x0001e8000c10150c */
[----:B------:R1:W-:Y:S01]  /*5aa0*/  @P6 STG.E.U16 desc[UR12][R4.64+0xf2], R85 ;  /* 0x0000f25504006986 */ /* 0x0003e2000c10150c */
[----:B0-----:R-:W-:Y:S02]  /*5ab0*/  @P1 IMAD.MOV.U32 R2, RZ, RZ, R16 ;  /* 0x000000ffff021224 */ /* 0x001fe400078e0010 */
[----:B------:R-:W-:-:S05]  /*5ac0*/  @P1 IMAD.MOV.U32 R3, RZ, RZ, R17 ;  /* 0x000000ffff031224 */ /* 0x000fca00078e0011 */
[----:B------:R1:W-:Y:S01]  /*5ad0*/  @P1 STG.E.U16 desc[UR12][R2.64+0xf0], R86 ;  /* 0x0000f05602001986 */ /* 0x0003e2000c10150c */
[----:B------:R-:W-:Y:S05]  /*5ae0*/  @!P0 EXIT ;  /* 0x000000000000894d */ /* 0x000fea0003800000 */
[----:B------:R-:W-:-:S05]  /*5af0*/  F2FP.F16.F32.PACK_AB R0, RZ, R0 ;  /* 0x00000000ff00723e */ /* 0x000fca00000000ff */
[----:B------:R-:W-:Y:S01]  /*5b00*/  STG.E.U16 desc[UR12][R16.64+0xf2], R0 ;  /* 0x0000f20010007986 */ /* 0x000fe2000c10150c */
[----:B------:R-:W-:Y:S05]  /*5b10*/  EXIT ;  /* 0x000000000000794d */ /* 0x000fea0003800000 */
.L_x_10:
[----:B------:R-:W-:-:S13]  /*5b20*/  ISETP.NE.AND P0, PT, R6, RZ, PT ;  /* 0x000000ff0600720c */ /* 0x000fda0003f05270 */
[----:B------:R-:W-:Y:S05]  /*5b30*/  @P0 EXIT ;  /* 0x000000000000094d */ /* 0x000fea0003800000 */
[----:B------:R-:W-:-:S13]  /*5b40*/  ELECT P0, URZ, PT ;  /* 0x00000000003f782f */ /* 0x000fda0003800000 */
[----:B------:R-:W-:Y:S05]  /*5b50*/  @!P0 BRA `(.L_x_147) ;  /* 0x0000000400e08947 */ /* 0x000fea0003800000 */
[----:B------:R-:W-:Y:S02]  /*5b60*/  ISETP.GE.AND P0, PT, R4, 0x1, PT ;  /* 0x000000010400780c */ /* 0x000fe40003f06270 */
[----:B---3-5:R-:W-:-:S04]  /*5b70*/  SHF.R.S32.HI R3, RZ, 0x1f, R8 ;  /* 0x0000001fff037819 */ /* 0x028fc80000011408 */
[----:B-1----:R-:W-:-:S07]  /*5b80*/  LEA.HI R0, R3, R8, RZ, 0x7 ;  /* 0x0000000803007211 */ /* 0x002fce00078f38ff */
[----:B------:R-:W-:Y:S05]  /*5b90*/  @!P0 BRA `(.L_x_147) ;  /* 0x0000000400d08947 */ /* 0x000fea0003800000 */
[----:B------:R-:W0:Y:S01]  /*5ba0*/  S2R R3, SR_CTAID.X ;  /* 0x0000000000037919 */ /* 0x000e220000002500 */
[----:B------:R-:W-:Y:S01]  /*5bb0*/  LOP3.LUT R7, R0, 0xffffff80, RZ, 0xc0, !PT ;  /* 0xffffff8000077812 */ /* 0x000fe200078ec0ff */
[----:B------:R-:W-:Y:S01]  /*5bc0*/  ULDC UR4, c[0x0][0x384] ;  /* 0x0000e10000047ab9 */ /* 0x000fe20000000800 */
[----:B------:R-:W-:Y:S01]  /*5bd0*/  LOP3.LUT P0, RZ, R8, 0x1f, RZ, 0xc0, !PT ;  /* 0x0000001f08ff7812 */ /* 0x000fe2000780c0ff */
[----:B------:R-:W1:Y:S01]  /*5be0*/  S2R R9, SR_CTAID.Y ;  /* 0x0000000000097919 */ /* 0x000e620000002600 */
[----:B------:R-:W-:Y:S01]  /*5bf0*/  IMAD R0, R10, R11, RZ ;  /* 0x0000000b0a007224 */ /* 0x000fe200078e02ff */
[----:B------:R-:W-:Y:S01]  /*5c00*/  ULDC UR5, c[0x0][0x388] ;  /* 0x0000e20000057ab9 */ /* 0x000fe20000000800 */
[----:B------:R-:W-:Y:S01]  /*5c10*/  IMAD.IADD R7, R8, 0x1, -R7 ;  /* 0x0000000108077824 */ /* 0x000fe200078e0a07 */
[----:B------:R-:W-:Y:S01]  /*5c20*/  LOP3.LUT R23, R2, 0x2, RZ, 0xfc, !PT ;  /* 0x0000000202177812 */ /* 0x000fe200078efcff */
[----:B------:R-:W-:Y:S02]  /*5c30*/  IMAD.MOV.U32 R6, RZ, RZ, RZ ;  /* 0x000000ffff067224 */ /* 0x000fe400078e00ff */
[----:B------:R-:W-:Y:S01]  /*5c40*/  IMAD.MOV.U32 R10, RZ, RZ, RZ ;  /* 0x000000ffff0a7224 */ /* 0x000fe200078e00ff */
[----:B------:R-:W-:Y:S01]  /*5c50*/  ISETP.NE.AND P1, PT, R7, RZ, PT ;  /* 0x000000ff0700720c */ /* 0x000fe20003f25270 */
[----:B------:R-:W-:Y:S01]  /*5c60*/  IMAD R0, R5, R0, 0x1 ;  /* 0x0000000105007424 */ /* 0x000fe200078e0200 */
[----:B------:R-:W-:Y:S01]  /*5c70*/  ISETP.NE.OR P0, PT, R7, RZ, !P0 ;  /* 0x000000ff0700720c */ /* 0x000fe20004705670 */
[----:B------:R-:W-:-:S02]  /*5c80*/  IMAD.MOV.U32 R7, RZ, RZ, 0x1 ;  /* 0x00000001ff077424 */ /* 0x000fc400078e00ff */
[----:B0-----:R-:W-:-:S04]  /*5c90*/  IMAD.SHL.U32 R20, R3, 0x40, RZ ;  /* 0x0000004003147824 */ /* 0x001fc800078e00ff */
[----:B------:R-:W-:-:S04]  /*5ca0*/  IMAD.HI.U32 R3, R20, UR4, RZ ;  /* 0x0000000414037c27 */ /* 0x000fc8000f8e00ff */
[----:B-1----:R-:W-:Y:S01]  /*5cb0*/  IMAD.SHL.U32 R19, R9, 0x80, RZ ;  /* 0x0000008009137824 */ /* 0x002fe200078e00ff */
[----:B------:R-:W-:Y:S02]  /*5cc0*/  CS2R R8, SRZ ;  /* 0x0000000000087805 */ /* 0x000fe4000001ff00 */
[----:B------:R-:W-:Y:S01]  /*5cd0*/  SHF.R.U32.HI R3, RZ, UR5, R3 ;  /* 0x00000005ff037c19 */ /* 0x000fe20008011603 */
[----:B------:R-:W-:-:S07]  /*5ce0*/  VIADD R22, R19, 0x40 ;  /* 0x0000004013167836 */ /* 0x000fce0000000000 */
.L_x_151:
[----:B------:R-:W0:Y:S01]  /*5cf0*/  S2R R12, SR_CgaCtaId ;  /* 0x00000000000c7919 */ /* 0x000e220000008800 */
[----:B------:R-:W-:-:S04]  /*5d00*/  MOV R11, 0x400 ;  /* 0x00000400000b7802 */ /* 0x000fc80000000f00 */
[----:B0-----:R-:W-:Y:S02]  /*5d10*/  LEA R21, R12, R11, 0x18 ;  /* 0x0000000b0c157211 */ /* 0x001fe400078ec0ff */
[----:B------:R-:W-:-:S03]  /*5d20*/  SHF.L.U32 R11, R7, 0x1f, RZ ;  /* 0x0000001f070b7819 */ /* 0x000fc600000006ff */
[----:B------:R-:W-:-:S07]  /*5d30*/  IMAD R18, R6, 0x8, R21 ;  /* 0x0000000806127824 */ /* 0x000fce00078e0215 */
.L_x_148:
[----:B0-----:R0:W1:Y:S02]  /*5d40*/  SYNCS.PHASECHK.TRANS64.TRYWAIT P2, [R18+URZ+0x36090], R11 ;  /* 0x0360900b120075a7 */ /* 0x001064000804017f */
[----:B-1----:R-:W-:Y:S05]  /*5d50*/  @!P2 NANOSLEEP.SYNCS 0x989680 ;  /* 0x009896800000a95d */ /* 0x002fea0003900000 */
[----:B------:R-:W1:Y:S02]  /*5d60*/  @!P2 SYNCS.PHASECHK.TRANS64 P2, [R18+URZ+0x36090], R11 ;  /* 0x0360900b1200a5a7 */ /* 0x000e64000804007f */
[----:B-1----:R-:W-:Y:S05]  /*5d70*/  @!P2 BRA `(.L_x_148) ;  /* 0xfffffffc00f0a947 */ /* 0x002fea000383ffff */
[----:B0-----:R-:W0:Y:S02]  /*5d80*/  @!P1 LDC R11, c[0x0][0x500] ;  /* 0x00014000ff0b9b82 */ /* 0x001e240000000800 */
[----:B0-----:R0:W-:Y:S02]  /*5d90*/  @!P1 SYNCS.ARRIVE.TRANS64 RZ, [R18+URZ+0x36000], R11 ;  /* 0x0360000b12ff99a7 */ /* 0x0011e4000800003f */
[----:B0-----:R-:W-:-:S04]  /*5da0*/  PRMT R11, R23, 0x9910, RZ ;  /* 0x00009910170b7816 */ /* 0x001fc800000000ff */
[----:B------:R-:W-:-:S13]  /*5db0*/  ISETP.NE.AND P2, PT, R11, 0x2, PT ;  /* 0x000000020b00780c */ /* 0x000fda0003f45270 */
[----:B------:R-:W-:Y:S05]  /*5dc0*/  @P2 BRA `(.L_x_149) ;  /* 0x0000000000042947 */ /* 0x000fea0003800000 */
[----:B------:R-:W-:Y:S01]  /*5dd0*/  BPT.TRAP 0x1 ;  /* 0x000000040000795c */ /* 0x000fe20000300000 */
.L_x_149:
[----:B------:R-:W-:Y:S05]  /*5de0*/  @P0 BRA `(.L_x_150) ;  /* 0x0000000000040947 */ /* 0x000fea0003800000 */
[----:B------:R-:W-:Y:S01]  /*5df0*/  BPT.TRAP 0x1 ;  /* 0x000000040000795c */ /* 0x000fe20000300000 */
.L_x_150:
[----:B------:R-:W0:Y:S01]  /*5e00*/  LDC R13, c[0x0][0x380] ;  /* 0x0000e000ff0d7b82 */ /* 0x000e220000000800 */
[----:B------:R-:W-:Y:S01]  /*5e10*/  R2UR UR4, R3 ;  /* 0x00000000030472ca */ /* 0x000fe200000e0000 */
[----:B------:R-:W-:Y:S01]  /*5e20*/  ULDC UR28, c[0x0][0x38c] ;  /* 0x0000e300001c7ab9 */ /* 0x000fe20000000800 */
[----:B------:R-:W-:Y:S01]  /*5e30*/  R2UR UR10, R20 ;  /* 0x00000000140a72ca */ /* 0x000fe200000e0000 */
[----:B------:R-:W-:Y:S01]  /*5e40*/  UISETP.NE.AND UP0, UPT, UR28, 0x1, UPT ;  /* 0x000000011c00788c */ /* 0x000fe2000bf05270 */
[C---:B------:R-:W-:Y:S01]  /*5e50*/  R2UR UR26, R10.reuse ;  /* 0x000000000a1a72ca */ /* 0x040fe200000e0000 */
[----:B------:R-:W-:Y:S01]  /*5e60*/  VIADD R10, R10, 0x1 ;  /* 0x000000010a0a7836 */ /* 0x000fe20000000000 */
[----:B------:R-:W-:Y:S01]  /*5e70*/  R2UR UR7, R21 ;  /* 0x00000000150772ca */ /* 0x000fe200000e0000 */
[----:B------:R-:W1:Y:S01]  /*5e80*/  LDC.64 R14, c[0x0][0x3b8] ;  /* 0x0000ee00ff0e7b82 */ /* 0x000e620000000a00 */
[C---:B------:R-:W-:Y:S01]  /*5e90*/  IMAD R21, R6.reuse, 0x2000, R21 ;  /* 0x0000200006157824 */ /* 0x040fe200078e0215 */
[----:B------:R-:W-:Y:S01]  /*5ea0*/  R2UR UR24, R6 ;  /* 0x00000000061872ca */ /* 0x000fe200000e0000 */
[----:B------:R-:W-:Y:S01]  /*5eb0*/  ULDC.64 UR14, c[0x0][0x198] ;  /* 0x00006600000e7ab9 */ /* 0x000fe20000000a00 */
[----:B------:R-:W-:Y:S01]  /*5ec0*/  R2UR UR25, R18 ;  /* 0x00000000121972ca */ /* 0x000fe200000e0000 */
[----:B------:R-:W-:Y:S01]  /*5ed0*/  VIADD R0, R0, 0xffffffff ;  /* 0xffffffff00007836 */ /* 0x000fe20000000000 */
[----:B------:R-:W-:Y:S01]  /*5ee0*/  R2UR UR20, R9 ;  /* 0x00000000091472ca */ /* 0x000fe200000e0000 */
[----:B------:R-:W-:Y:S01]  /*5ef0*/  @UP0 ULDC.64 UR12, c[0x0][0x390] ;  /* 0x0000e400000c0ab9 */ /* 0x000fe20000000a00 */
[----:B------:R-:W1:Y:S01]  /*5f00*/  LDC.64 R16, c[0x0][0x3d8] ;  /* 0x0000f600ff107b82 */ /* 0x000e620000000a00 */
[----:B------:R-:W-:Y:S01]  /*5f10*/  R2UR UR21, R8 ;  /* 0x00000000081572ca */ /* 0x000fe200000e0000 */
[----:B------:R-:W-:Y:S01]  /*5f20*/  ULDC.64 UR16, c[0x0][0x3b0] ;  /* 0x0000ec0000107ab9 */ /* 0x000fe20000000a00 */
[----:B------:R-:W-:Y:S01]  /*5f30*/  ULDC.64 UR22, c[0x0][0x3d0] ;  /* 0x0000f40000167ab9 */ /* 0x000fe20000000a00 */
[----:B------:R-:W-:Y:S01]  /*5f40*/  R2UR UR18, R19 ;  /* 0x00000000131272ca */ /* 0x000fe200000e0000 */
[----:B------:R-:W-:Y:S01]  /*5f50*/  USHF.L.U32 UR26, UR26, 0x5, URZ ;  /* 0x000000051a1a7899 */ /* 0x000fe2000800063f */
[----:B------:R-:W-:Y:S01]  /*5f60*/  ISETP.GT.AND P5, PT, R0, 0x1, PT ;  /* 0x000000010000780c */ /* 0x000fe20003fa4270 */
[----:B------:R-:W-:Y:S01]  /*5f70*/  ULEA UR24, UR24, UR7, 0xc ;  /* 0x0000000718187291 */ /* 0x000fe2000f8e603f */
[----:B0-----:R-:W-:Y:S01]  /*5f80*/  ISETP.NE.AND P2, PT, R13, 0x1, PT ;  /* 0x000000010d00780c */ /* 0x001fe20003f45270 */
[----:B------:R-:W-:Y:S01]  /*5f90*/  UIADD3 UR25, UR25, 0x36000, URZ ;  /* 0x0003600019197890 */ /* 0x000fe2000fffe03f */
[----:B------:R-:W-:Y:S01]  /*5fa0*/  VIADD R6, R6, 0x1 ;  /* 0x0000000106067836 */ /* 0x000fe20000000000 */
[----:B------:R-:W-:Y:S01]  /*5fb0*/  UMOV UR5, 0x10000000 ;  /* 0x1000000000057882 */ /* 0x000fe20000000000 */
[----:B------:R-:W-:-:S03]  /*5fc0*/  UMOV UR19, UR26 ;  /* 0x0000001a00137c82 */ /* 0x000fc60008000000 */
[----:B------:R-:W-:-:S04]  /*5fd0*/  ISETP.NE.AND P4, PT, R6, 0x12, PT ;  /* 0x000000120600780c */ /* 0x000fc80003f85270 */
[----:B------:R-:W-:Y:S02]  /*5fe0*/  SEL R6, R6, RZ, P4 ;  /* 0x000000ff06067207 */ /* 0x000fe40002000000 */
[----:B------:R-:W-:Y:S01]  /*5ff0*/  @P2 IMAD.U32 R11, RZ, RZ, UR4 ;  /* 0x00000004ff0b2e24 */ /* 0x000fe2000f8e00ff */
[----:B------:R-:W-:Y:S01]  /*6000*/  UMOV UR4, 0x0 ;  /* 0x0000000000047882 */ /* 0x000fe20000000000 */
[----:B-1----:R-:W-:-:S03]  /*6010*/  IMAD R12, R8, R15, R17 ;  /* 0x0000000f080c7224 */ /* 0x002fc600078e0211 */
[----:B------:R-:W-:Y:S01]  /*6020*/  @P2 R2UR UR10, R11 ;  /* 0x000000000b0a22ca */ /* 0x000fe200000e0000 */
[----:B------:R-:W-:Y:S01]  /*6030*/  IMAD R11, R9, R14, R16 ;  /* 0x0000000e090b7224 */ /* 0x000fe200078e0210 */
[C---:B------:R-:W-:Y:S02]  /*6040*/  ISETP.NE.AND P2, PT, R10.reuse, R5, PT ;  /* 0x000000050a00720c */ /* 0x040fe40003f45270 */
[----:B------:R-:W-:Y:S02]  /*6050*/  SEL R14, RZ, 0x1, P4 ;  /* 0x00000001ff0e7807 */ /* 0x000fe40002000000 */
[----:B------:R-:W-:Y:S02]  /*6060*/  PRMT R11, R11, 0x40, R12 ;  /* 0x000000400b0b7816 */ /* 0x000fe4000000000c */
[----:B------:R-:W0:Y:S01]  /*6070*/  LDC R12, c[0x0][0x3c8] ;  /* 0x0000f200ff0c7b82 */ /* 0x000e220000000800 */
[----:B------:R-:W-:Y:S02]  /*6080*/  LOP3.LUT R7, R7, R14, RZ, 0x3c, !PT ;  /* 0x0000000e07077212 */ /* 0x000fe400078e3cff */
[----:B------:R-:W-:Y:S01]  /*6090*/  R2UR UR11, R11 ;  /* 0x000000000b0b72ca */ /* 0x000fe200000e0000 */
[----:B------:R-:W-:Y:S01]  /*60a0*/  VIADD R11, R9, 0x1 ;  /* 0x00000001090b7836 */ /* 0x000fe20000000000 */
[----:B------:R-:W-:Y:S01]  /*60b0*/  UIADD3 UR6, -UR10, URZ, URZ ;  /* 0x0000003f0a067290 */ /* 0x000fe2000fffe13f */
[----:B------:R-:W-:Y:S01]  /*60c0*/  SEL R10, R10, RZ, P2 ;  /* 0x000000ff0a0a7207 */ /* 0x000fe20001000000 */
[----:B------:R-:W-:Y:S01]  /*60d0*/  UIMAD.WIDE.U32 UR8, UR10, UR12, URZ ;  /* 0x0000000c0a0872a5 */ /* 0x000fe2000f8e003f */
[----:B------:R-:W-:Y:S01]  /*60e0*/  @P2 IMAD.MOV R11, RZ, RZ, R9 ;  /* 0x000000ffff0b2224 */ /* 0x000fe200078e0209 */
[----:B------:R-:W-:Y:S01]  /*60f0*/  UMOV UR29, UR10 ;  /* 0x0000000a001d7c82 */ /* 0x000fe20008000000 */
[----:B------:R-:W-:Y:S01]  /*6100*/  UMOV UR12, UR20 ;  /* 0x00000014000c7c82 */ /* 0x000fe20008000000 */
[----:B------:R-:W-:Y:S01]  /*6110*/  IMAD R13, R13, UR6, R20 ;  /* 0x000000060d0d7c24 */ /* 0x000fe2000f8e0214 */
[----:B------:R-:W-:-:S02]  /*6120*/  @UP0 USHF.R.U32.HI UR29, URZ, UR13, UR9 ;  /* 0x0000000d3f1d0299 */ /* 0x000fc40008011609 */
[----:B------:R-:W-:Y:S01]  /*6130*/  R2UR UR8, R21 ;  /* 0x00000000150872ca */ /* 0x000fe200000e0000 */
[----:B------:R-:W-:Y:S01]  /*6140*/  UIADD3 UR6, UP1, UR14, 0xf0, URZ ;  /* 0x000000f00e067890 */ /* 0x000fe2000ff3e03f */
[----:B------:R-:W-:Y:S01]  /*6150*/  R2UR UR27, R13 ;  /* 0x000000000d1b72ca */ /* 0x000fe200000e0000 */
[----:B------:R-:W-:Y:S02]  /*6160*/  UIADD3 UR9, -UR29, URZ, URZ ;  /* 0x0000003f1d097290 */ /* 0x000fe4000fffe13f */
[----:B------:R-:W-:Y:S02]  /*6170*/  UIADD3 UR14, UP2, UR14, 0x1f0, URZ ;  /* 0x000001f00e0e7890 */ /* 0x000fe4000ff5e03f */
[----:B------:R-:W-:Y:S01]  /*6180*/  UIMAD UR28, UR28, UR9, UR10 ;  /* 0x000000091c1c72a4 */ /* 0x000fe2000f8e020a */
[----:B------:R-:W-:Y:S01]  /*6190*/  R2UR UR10, R22 ;  /* 0x00000000160a72ca */ /* 0x000fe200000e0000 */
[----:B------:R-:W-:Y:S01]  /*61a0*/  UIADD3.X UR7, URZ, UR15, URZ, UP1, !UPT ;  /* 0x0000000f3f077290 */ /* 0x000fe20008ffe43f */
[C---:B0-----:R-:W-:Y:S01]  /*61b0*/  ISETP.NE.AND P3, PT, R11.reuse, R12, PT ;  /* 0x0000000c0b00720c */ /* 0x041fe20003f65270 */
[----:B------:R-:W-:Y:S01]  /*61c0*/  UIMAD UR28, UR28, UR17, UR23 ;  /* 0x000000111c1c72a4 */ /* 0x000fe2000f8e0217 */
[----:B------:R-:W-:Y:S01]  /*61d0*/  VIADD R12, R8, 0x1 ;  /* 0x00000001080c7836 */ /* 0x000fe20000000000 */
[----:B------:R-:W-:Y:S01]  /*61e0*/  UIADD3.X UR15, URZ, UR15, URZ, UP2, !UPT ;  /* 0x0000000f3f0f7290 */ /* 0x000fe200097fe43f */
[----:B------:R-:W-:Y:S01]  /*61f0*/  SEL R9, R11, RZ, P3 ;  /* 0x000000ff0b097207 */ /* 0x000fe20001800000 */
[----:B------:R-:W-:-:S02]  /*6200*/  UIMAD UR27, UR27, UR16, UR22 ;  /* 0x000000101b1b72a4 */ /* 0x000fc4000f8e0216 */
[----:B------:R-:W-:Y:S02]  /*6210*/  UPRMT UR22, UR11, 0x5410, URZ ;  /* 0x000054100b167896 */ /* 0x000fe4000800003f */
[----:B------:R-:W-:Y:S02]  /*6220*/  UIADD3 UR16, UR8, 0x12000, URZ ;  /* 0x0001200008107890 */ /* 0x000fe4000fffe03f */
[----:B------:R-:W-:Y:S01]  /*6230*/  UIADD3 UR8, UR8, 0x13000, URZ ;  /* 0x0001300008087890 */ /* 0x000fe2000fffe03f */
[----:B------:R-:W-:Y:S01]  /*6240*/  UMOV UR17, UR25 ;  /* 0x0000001900117c82 */ /* 0x000fe20008000000 */
[----:B------:R-:W-:Y:S01]  /*6250*/  UMOV UR13, UR21 ;  /* 0x00000015000d7c82 */ /* 0x000fe20008000000 */
[----:B------:R-:W-:Y:S02]  /*6260*/  UMOV UR9, UR25 ;  /* 0x0000001900097c82 */ /* 0x000fe40008000000 */
[----:B------:R0:W-:Y:S01]  /*6270*/  UTMALDG.4D.IM2COL [UR24], [UR6], UR22 ;  /* 0x00000018060073b4 */ /* 0x0001e20008058016 */
[----:B------:R-:W-:Y:S01]  /*6280*/  UMOV UR11, UR26 ;  /* 0x0000001a000b7c82 */ /* 0x000fe20008000000 */
[----:B------:R-:W-:-:S04]  /*6290*/  @P3 IMAD.MOV R12, RZ, RZ, R8 ;  /* 0x000000ffff0c3224 */ /* 0x000fc800078e0208 */
[----:B------:R-:W-:Y:S01]  /*62a0*/  IMAD.MOV.U32 R8, RZ, RZ, R12 ;  /* 0x000000ffff087224 */ /* 0x000fe200078e000c */
[----:B------:R0:W-:Y:S01]  /*62b0*/  UTMALDG.4D [UR16], [UR14], desc[UR4] ;  /* 0x000004100e0075b4 */ /* 0x0001e20008019000 */
[----:B------:R0:W-:Y:S02]  /*62c0*/  UTMALDG.4D [UR8], [UR14], desc[UR4] ;  /* 0x000004080e0075b4 */ /* 0x0001e40008019000 */
[----:B0-----:R-:W-:Y:S05]  /*62d0*/  @P5 BRA `(.L_x_151) ;  /* 0xfffffff800845947 */ /* 0x001fea000383ffff */
.L_x_147:
[----:B------:R-:W-:Y:S01]  /*62e0*/  ISETP.GE.U32.AND P2, PT, R4, 0x12, PT ;  /* 0x000000120400780c */ /* 0x000fe20003f46070 */
[----:B------:R-:W-:Y:S05]  /*62f0*/  WARPSYNC.ALL ;  /* 0x0000000000007948 */ /* 0x000fea0003800000 */
[----:B------:R-:W-:-:S07]  /*6300*/  ELECT P1, URZ, PT ;  /* 0x00000000003f782f */ /* 0x000fce0003820000 */
[----:B------:R-:W-:-:S05]  /*6310*/  @P2 IMAD.WIDE.U32 R6, R4, 0x38e38e39, RZ ;  /* 0x38e38e3904062825 */ /* 0x000fca00078e00ff */
[----:B-1---5:R-:W-:-:S04]  /*6320*/  @P2 SHF.R.U32.HI R0, RZ, 0x2, R7 ;  /* 0x00000002ff002819 */ /* 0x022fc80000011607 */
[----:B------:R-:W-:-:S04]  /*6330*/  @P2 LOP3.LUT R0, R0, 0x1, RZ, 0xc0, !PT ;  /* 0x0000000100002812 */ /* 0x000fc800078ec0ff */
[----:B------:R-:W-:Y:S01]  /*6340*/  @P2 ISETP.NE.U32.AND P0, PT, R0, 0x1, PT ;  /* 0x000000010000280c */ /* 0x000fe20003f05070 */
[----:B------:R-:W-:-:S12]  /*6350*/  @!P1 EXIT ;  /* 0x000000000000994d */ /* 0x000fd80003800000 */
[----:B------:R-:W-:Y:S01]  /*6360*/  LOP3.LUT R2, R2, 0x2, RZ, 0xfc, !PT ;  /* 0x0000000202027812 */ /* 0x000fe200078efcff */
[----:B------:R-:W-:Y:S01]  /*6370*/  IMAD.MOV.U32 R5, RZ, RZ, 0x1 ;  /* 0x00000001ff057424 */ /* 0x000fe200078e00ff */
[----:B------:R-:W-:Y:S02]  /*6380*/  @P2 ISETP.NE.U32.AND.EX P0, PT, RZ, RZ, PT, P0 ;  /* 0x000000ffff00220c */ /* 0x000fe40003f05100 */
[----:B------:R-:W-:Y:S02]  /*6390*/  ISETP.NE.AND P1, PT, R2, 0x3, PT ;  /* 0x000000030200780c */ /* 0x000fe40003f25270 */
[----:B------:R-:W-:-:S11]  /*63a0*/  @P2 SEL R5, RZ, 0x1, !P0 ;  /* 0x00000001ff052807 */ /* 0x000fd60004000000 */
[----:B------:R-:W-:Y:S05]  /*63b0*/  @!P1 BRA `(.L_x_152) ;  /* 0x0000000000049947 */ /* 0x000fea0003800000 */
[----:B------:R-:W-:Y:S01]  /*63c0*/  BPT.TRAP 0x1 ;  /* 0x000000040000795c */ /* 0x000fe20000300000 */
.L_x_152:
[----:B------:R-:W0:Y:S01]  /*63d0*/  S2R R7, SR_CgaCtaId ;  /* 0x0000000000077919 */ /* 0x000e220000008800 */
[----:B---3--:R-:W-:Y:S01]  /*63e0*/  IMAD.WIDE.U32 R2, R4, 0x38e38e39, RZ ;  /* 0x38e38e3904027825 */ /* 0x008fe200078e00ff */
[----:B------:R-:W-:-:S04]  /*63f0*/  MOV R0, 0x400 ;  /* 0x0000040000007802 */ /* 0x000fc80000000f00 */
[----:B------:R-:W-:-:S05]  /*6400*/  SHF.R.U32.HI R3, RZ, 0x2, R3 ;  /* 0x00000002ff037819 */ /* 0x000fca0000011603 */
[----:B------:R-:W-:Y:S01]  /*6410*/  IMAD R3, R3, -0x12, R4 ;  /* 0xffffffee03037824 */ /* 0x000fe200078e0204 */
[----:B0-----:R-:W-:Y:S02]  /*6420*/  LEA R0, R7, R0, 0x18 ;  /* 0x0000000007007211 */ /* 0x001fe400078ec0ff */
[----:B------:R-:W-:-:S03]  /*6430*/  SHF.L.U32 R7, R5, 0x1f, RZ ;  /* 0x0000001f05077819 */ /* 0x000fc600000006ff */
[----:B------:R-:W-:-:S04]  /*6440*/  VIADD R0, R0, 0x36090 ;  /* 0x0003609000007836 */ /* 0x000fc80000000000 */
[----:B------:R-:W-:-:S07]  /*6450*/  IMAD R2, R3, 0x8, R0 ;  /* 0x0000000803027824 */ /* 0x000fce00078e0200 */
.L_x_153:
[----:B0-----:R0:W1:Y:S02]  /*6460*/  SYNCS.PHASECHK.TRANS64.TRYWAIT P0, [R2+URZ], R7 ;  /* 0x00000007020075a7 */ /* 0x001064000800017f */
[----:B-1----:R-:W-:Y:S05]  /*6470*/  @!P0 NANOSLEEP.SYNCS 0x989680 ;  /* 0x009896800000895d */ /* 0x002fea0003900000 */
[----:B------:R-:W1:Y:S02]  /*6480*/  @!P0 SYNCS.PHASECHK.TRANS64 P0, [R2+URZ], R7 ;  /* 0x00000007020085a7 */ /* 0x000e64000800007f */
[----:B-1----:R-:W-:Y:S05]  /*6490*/  @!P0 BRA `(.L_x_153) ;  /* 0xfffffffc00f08947 */ /* 0x002fea000383ffff */
[----:B------:R-:W-:-:S05]  /*64a0*/  VIADD R3, R3, 0x1 ;  /* 0x0000000103037836 */ /* 0x000fca0000000000 */
[----:B------:R-:W-:-:S04]  /*64b0*/  ISETP.NE.AND P0, PT, R3, 0x12, PT ;  /* 0x000000120300780c */ /* 0x000fc80003f05270 */
[----:B0-----:R-:W-:Y:S02]  /*64c0*/  SEL R2, RZ, 0x1, P0 ;  /* 0x00000001ff027807 */ /* 0x001fe40000000000 */
[----:B------:R-:W-:Y:S02]  /*64d0*/  SEL R3, R3, RZ, P0 ;  /* 0x000000ff03037207 */ /* 0x000fe40000000000 */
[----:B------:R-:W-:-:S03]  /*64e0*/  LOP3.LUT R7, R5, R2, RZ, 0x3c, !PT ;  /* 0x0000000205077212 */ /* 0x000fc600078e3cff */
[----:B------:R-:W-:Y:S01]  /*64f0*/  IMAD R2, R3, 0x8, R0 ;  /* 0x0000000803027824 */ /* 0x000fe200078e0200 */
[----:B------:R-:W-:-:S07]  /*6500*/  SHF.L.U32 R5, R7, 0x1f, RZ ;  /* 0x0000001f07057819 */ /* 0x000fce00000006ff */
.L_x_154:
        /* <DEDUP_REMOVED lines=11> */
.L_x_155:
        /* <DEDUP_REMOVED lines=11> */
.L_x_156:
        /* <DEDUP_REMOVED lines=11> */
.L_x_157:
        /* <DEDUP_REMOVED lines=11> */
.L_x_158:
        /* <DEDUP_REMOVED lines=11> */
.L_x_159:
        /* <DEDUP_REMOVED lines=11> */
.L_x_160:
        /* <DEDUP_REMOVED lines=11> */
.L_x_161:
        /* <DEDUP_REMOVED lines=11> */
.L_x_162:
        /* <DEDUP_REMOVED lines=11> */
.L_x_163:
        /* <DEDUP_REMOVED lines=11> */
.L_x_164:
        /* <DEDUP_REMOVED lines=11> */
.L_x_165:
        /* <DEDUP_REMOVED lines=11> */
.L_x_166:
        /* <DEDUP_REMOVED lines=11> */
.L_x_167:
        /* <DEDUP_REMOVED lines=11> */
.L_x_168:
        /* <DEDUP_REMOVED lines=11> */
.L_x_169:
        /* <DEDUP_REMOVED lines=11> */
.L_x_170:
[----:B0-----:R0:W1:Y:S02]  /*7010*/  SYNCS.PHASECHK.TRANS64.TRYWAIT P0, [R3+URZ], R0 ;  /* 0x00000000030075a7 */ /* 0x001064000800017f */
[----:B-1----:R-:W-:Y:S05]  /*7020*/  @!P0 NANOSLEEP.SYNCS 0x989680 ;  /* 0x009896800000895d */ /* 0x002fea0003900000 */
[----:B------:R-:W1:Y:S02]  /*7030*/  @!P0 SYNCS.PHASECHK.TRANS64 P0, [R3+URZ], R0 ;  /* 0x00000000030085a7 */ /* 0x000e64000800007f */
[----:B-1----:R-:W-:Y:S05]  /*7040*/  @P0 EXIT ;  /* 0x000000000000094d */ /* 0x002fea0003800000 */
[----:B------:R-:W-:Y:S05]  /*7050*/  BRA `(.L_x_170) ;  /* 0xfffffffc00ec7947 */ /* 0x000fea000383ffff */
.L_x_171:
[----:B------:R-:W-:-:S00]  /*7060*/  BRA `(.L_x_171) ;  /* 0xfffffffc00fc7947 */ /* 0x000fc0000383ffff */
[----:B------:R-:W-:-:S00]  /*7070*/  NOP ;  /* 0x0000000000007918 */ /* 0x000fc00000000000 */
        /* <DEDUP_REMOVED lines=8> */
.L_x_172:


//--------------------- .nv.shared._ZN7cutlass13device_kernelINS_4conv6kernel13ConvUniversalINS1_16ConvProblemShapeILNS1_8OperatorE1ELi2EEENS1_10collective14CollectiveConvINS1_46MainloopSm90TmaGmmaWarpSpecializedImplicitGemmILS5_1ELi18ELi2EN4cute5tupleIJNSA_1CILi1EEESD_SD_EEENS1_36KernelImplicitTmaWarpSpecializedSm90ELi1EEENSB_IJNSC_ILi64EEENSC_ILi128EEENSB_IJNSC_ILi32EEEEEEEEENS_6half_tESM_NSA_8TiledMMAINSA_8MMA_AtomIJNSA_4SM904GMMA26MMA_64x128x16_F32F16F16_SSILNSQ_5MajorE0ELSS_1ELNSQ_7ScaleInE1ELST_1EEEEEENSA_6LayoutISE_NSB_IJNSC_ILi0EEESX_SX_EEEEENSB_IJNSA_10UnderscoreES10_S10_EEEEENS7_6detail26Sm90ImplicitGemmTileTraitsINSA_20SM90_TMA_LOAD_IM2COLENSA_14ComposedLayoutINSA_7SwizzleILi2ELi4ELi3EEENSA_18smem_ptr_flag_bitsILi16EEENSW_INSB_IJNSB_IJNSC_ILi8EEES1B_EEENSB_IJSJ_SD_EEENSB_IJSD_NSC_ILi18EEEEEEEEENSB_IJNSB_IJSJ_NSC_ILi256EEEEEENSB_IJSD_SX_EEENSB_IJSX_NSC_ILi2048EEEEEEEEEEEEEvEENS14_INSA_13SM90_TMA_LOADENS16_INS17_ILi3ELi4ELi3EEES1A_NSW_INSB_IJNSB_IJSH_NSC_ILi2EEEEEENSB_IJS1B_NSC_ILi4EEEEEES1F_EEENSB_IJNSB_IJSD_S1K_EEENSB_IJSH_NSC_ILi512EEEEEENSB_IJSX_NSC_ILi4096EEEEEEEEEEEEEvEEEENS_8epilogue10collective6detail29Sm90TmaWarpSpecializedAdapterINS28_15DefaultEpilogueISM_NSB_IJNSB_IJlllEEESD_SX_EEES2D_NS27_6thread17LinearCombinationISM_Li1EffLNS2E_9ScaleType4KindE0ELNS_15FloatRoundStyleE2ESM_EENS_4gemm15EpilogueDefaultEEEEEvvEEEEvNT_6ParamsE --------------------------
	.section	.nv.shared._ZN7cutlass13device_kernelINS_4conv6kernel13ConvUniversalINS1_16ConvProblemShapeILNS1_8OperatorE1ELi2EEENS1_10collective14CollectiveConvINS1_46MainloopSm90TmaGmmaWarpSpecializedImplicitGemmILS5_1ELi18ELi2EN4cute5tupleIJNSA_1CILi1EEESD_SD_EEENS1_36KernelImplicitTmaWarpSpecializedSm90ELi1EEENSB_IJNSC_ILi64EEENSC_ILi128EEENSB_IJNSC_ILi32EEEEEEEEENS_6half_tESM_NSA_8TiledMMAINSA_8MMA_AtomIJNSA_4SM904GMMA26MMA_64x128x16_F32F16F16_SSILNSQ_5MajorE0ELSS_1ELNSQ_7ScaleInE1ELST_1EEEEEENSA_6LayoutISE_NSB_IJNSC_ILi0EEESX_SX_EEEEENSB_IJNSA_10UnderscoreES10_S10_EEEEENS7_6detail26Sm90ImplicitGemmTileTraitsINSA_20SM90_TMA_LOAD_IM2COLENSA_14ComposedLayoutINSA_7SwizzleILi2ELi4ELi3EEENSA_18smem_ptr_flag_bitsILi16EEENSW_INSB_IJNSB_IJNSC_ILi8EEES1B_EEENSB_IJSJ_SD_EEENSB_IJSD_NSC_ILi18EEEEEEEEENSB_IJNSB_IJSJ_NSC_ILi256EEEEEENSB_IJSD_SX_EEENSB_IJSX_NSC_ILi2048EEEEEEEEEEEEEvEENS14_INSA_13SM90_TMA_LOADENS16_INS17_ILi3ELi4ELi3EEES1A_NSW_INSB_IJNSB_IJSH_NSC_ILi2EEEEEENSB_IJS1B_NSC_ILi4EEEEEES1F_EEENSB_IJNSB_IJSD_S1K_EEENSB_IJSH_NSC_ILi512EEEEEENSB_IJSX_NSC_ILi4096EEEEEEEEEEEEEvEEEENS_8epilogue10collective6detail29Sm90TmaWarpSpecializedAdapterINS28_15DefaultEpilogueISM_NSB_IJNSB_IJlllEEESD_SX_EEES2D_NS27_6thread17LinearCombinationISM_Li1EffLNS2E_9ScaleType4KindE0ELNS_15FloatRoundStyleE2ESM_EENS_4gemm15EpilogueDefaultEEEEEvvEEEEvNT_6ParamsE,"aw",@nobits
	.sectionflags	@""
	.align	16
	.zero		1024


//--------------------- .nv.shared.reserved.0     --------------------------
	.section	.nv.shared.reserved.0,"aw",@nobits
	.weak		__nv_reservedSMEM_offset_0_alias
	.size		__nv_reservedSMEM_offset_0_alias, 0, 0
	.other		__nv_reservedSMEM_offset_0_alias,@"STO_CUDA_RESERVED_SHARED STV_DEFAULT"
__nv_reservedSMEM_offset_0_alias:
	.zero		0


//--------------------- .nv.global                --------------------------
	.section	.nv.global,"aw",@nobits
.nv.global:
	.type		_ZN39_INTERNAL_58fe21f6_4_k_cu_f9a5a819_33434cute1_E,@object
	.size		_ZN39_INTERNAL_58fe21f6_4_k_cu_f9a5a819_33434cute1_E,(_ZN39_INTERNAL_58fe21f6_4_k_cu_f9a5a819_33434cuda3std3__45__cpo6cbeginE - _ZN39_INTERNAL_58fe21f6_4_k_cu_f9a5a819_33434cute1_E)
_ZN39_INTERNAL_58fe21f6_4_k_cu_f9a5a819_33434cute1_E:
	.zero		1
	.type		_ZN39_INTERNAL_58fe21f6_4_k_cu_f9a5a819_33434cuda3std3__45__cpo6cbeginE,@object
	.size		_ZN39_INTERNAL_58fe21f6_4_k_cu_f9a5a819_33434cuda3std3__45__cpo6cbeginE,(_ZN39_INTERNAL_58fe21f6_4_k_cu_f9a5a819_33434cuda3std3__48in_placeE - _ZN39_INTERNAL_58fe21f6_4_k_cu_f9a5a819_33434cuda3std3__45__cpo6cbeginE)
_ZN39_INTERNAL_58fe21f6_4_k_cu_f9a5a819_33434cuda3std3__45__cpo6cbeginE:
	.zero		1
	.type		_ZN39_INTERNAL_58fe21f6_4_k_cu_f9a5a819_33434cuda3std3__48in_placeE,@object
	.size		_ZN39_INTERNAL_58fe21f6_4_k_cu_f9a5a819_33434cuda3std3__48in_placeE,(_ZN39_INTERNAL_58fe21f6_4_k_cu_f9a5a819_33434cuda3std6ranges3__45__cpo9iter_moveE - _ZN39_INTERNAL_58fe21f6_4_k_cu_f9a5a819_33434cuda3std3__48in_placeE)
_ZN39_INTERNAL_58fe21f6_4_k_cu_f9a5a819_33434cuda3std3__48in_placeE:
	.zero		1
	.type		_ZN39_INTERNAL_58fe21f6_4_k_cu_f9a5a819_33434cuda3std6ranges3__45__cpo9iter_moveE,@object
	.size		_ZN39_INTERNAL_58fe21f6_4_k_cu_f9a5a819_33434cuda3std6ranges3__45__cpo9iter_moveE,(_ZN39_INTERNAL_58fe21f6_4_k_cu_f9a5a819_33434cuda3std3__45__cpo5beginE - _ZN39_INTERNAL_58fe21f6_4_k_cu_f9a5a819_33434cuda3std6ranges3__45__cpo9iter_moveE)
_ZN39_INTERNAL_58fe21f6_4_k_cu_f9a5a819_33434cuda3std6ranges3__45__cpo9iter_moveE:
	.zero		1
	.type		_ZN39_INTERNAL_58fe21f6_4_k_cu_f9a5a819_33434cuda3std3__45__cpo5beginE,@object
	.size		_ZN39_INTERNAL_58fe21f6_4_k_cu_f9a5a819_33434cuda3std3__45__cpo5beginE,(_ZN39_INTERNAL_58fe21f6_4_k_cu_f9a5a819_33434cuda3std3__441_GLOBAL__N__58fe21f6_4_k_cu_f9a5a819_33436ignoreE - _ZN39_INTERNAL_58fe21f6_4_k_cu_f9a5a819_33434cuda3std3__45__cpo5beginE)
_ZN39_INTERNAL_58fe21f6_4_k_cu_f9a5a819_33434cuda3std3__45__cpo5beginE:
	.zero		1
	.type		_ZN39_INTERNAL_58fe21f6_4_k_cu_f9a5a819_33434cuda3std3__441_GLOBAL__N__58fe21f6_4_k_cu_f9a5a819_33436ignoreE,@object
	.size		_ZN39_INTERNAL_58fe21f6_4_k_cu_f9a5a819_33434cuda3std3__441_GLOBAL__N__58fe21f6_4_k_cu_f9a5a819_33436ignoreE,(_ZN39_INTERNAL_58fe21f6_4_k_cu_f9a5a819_33434cute7productE - _ZN39_INTERNAL_58fe21f6_4_k_cu_f9a5a819_33434cuda3std3__441_GLOBAL__N__58fe21f6_4_k_cu_f9a5a819_33436ignoreE)
_ZN39_INTERNAL_58fe21f6_4_k_cu_f9a5a819_33434cuda3std3__441_GLOBAL__N__58fe21f6_4_k_cu_f9a5a819_33436ignoreE:
	.zero		1
	.type		_ZN39_INTERNAL_58fe21f6_4_k_cu_f9a5a819_33434cute7productE,@object
	.size		_ZN39_INTERNAL_58fe21f6_4_k_cu_f9a5a819_33434cute7productE,(_ZN39_INTERNAL_58fe21f6_4_k_cu_f9a5a819_33434cuda3std3__45__cpo3endE - _ZN39_INTERNAL_58fe21f6_4_k_cu_f9a5a819_33434cute7productE)
_ZN39_INTERNAL_58fe21f6_4_k_cu_f9a5a819_33434cute7productE:
	.zero		1
	.type		_ZN39_INTERNAL_58fe21f6_4_k_cu_f9a5a819_33434cuda3std3__45__cpo3endE,@object
	.size		_ZN39_INTERNAL_58fe21f6_4_k_cu_f9a5a819_33434cuda3std3__45__cpo3endE,(_ZN39_INTERNAL_58fe21f6_4_k_cu_f9a5a819_33434cuda3std3__419piecewise_constructE - _ZN39_INTERNAL_58fe21f6_4_k_cu_f9a5a819_33434cuda3std3__45__cpo3endE)
_ZN39_INTERNAL_58fe21f6_4_k_cu_f9a5a819_33434cuda3std3__45__cpo3endE:
	.zero		1
	.type		_ZN39_INTERNAL_58fe21f6_4_k_cu_f9a5a819_33434cuda3std3__419piecewise_constructE,@object
	.size		_ZN39_INTERNAL_58fe21f6_4_k_cu_f9a5a819_33434cuda3std3__419piecewise_constructE,(_ZN39_INTERNAL_58fe21f6_4_k_cu_f9a5a819_33434cuda3std3__45__cpo4cendE - _ZN39_INTERNAL_58fe21f6_4_k_cu_f9a5a819_33434cuda3std3__419piecewise_constructE)
_ZN39_INTERNAL_58fe21f6_4_k_cu_f9a5a819_33434cuda3std3__419piecewise_constructE:
	.zero		1
	.type		_ZN39_INTERNAL_58fe21f6_4_k_cu_f9a5a819_33434cuda3std3__45__cpo4cendE,@object
	.size		_ZN39_INTERNAL_58fe21f6_4_k_cu_f9a5a819_33434cuda3std3__45__cpo4cendE,(_ZN39_INTERNAL_58fe21f6_4_k_cu_f9a5a819_33434cuda3std6ranges3__45__cpo4swapE - _ZN39_INTERNAL_58fe21f6_4_k_cu_f9a5a819_33434cuda3std3__45__cpo4cendE)
_ZN39_INTERNAL_58fe21f6_4_k_cu_f9a5a819_33434cuda3std3__45__cpo4cendE:
	.zero		1
	.type		_ZN39_INTERNAL_58fe21f6_4_k_cu_f9a5a819_33434cuda3std6ranges3__45__cpo4swapE,@object
	.size		_ZN39_INTERNAL_58fe21f6_4_k_cu_f9a5a819_33434cuda3std6ranges3__45__cpo4swapE,(.L_7 - _ZN39_INTERNAL_58fe21f6_4_k_cu_f9a5a819_33434cuda3std6ranges3__45__cpo4swapE)
_ZN39_INTERNAL_58fe21f6_4_k_cu_f9a5a819_33434cuda3std6ranges3__45__cpo4swapE:
	.zero		1
.L_7:


//--------------------- .nv.constant0._ZN7cutlass13device_kernelINS_4conv6kernel13ConvUniversalINS1_16ConvProblemShapeILNS1_8OperatorE1ELi2EEENS1_10collective14CollectiveConvINS1_46MainloopSm90TmaGmmaWarpSpecializedImplicitGemmILS5_1ELi18ELi2EN4cute5tupleIJNSA_1CILi1EEESD_SD_EEENS1_36KernelImplicitTmaWarpSpecializedSm90ELi1EEENSB_IJNSC_ILi64EEENSC_ILi128EEENSB_IJNSC_ILi32EEEEEEEEENS_6half_tESM_NSA_8TiledMMAINSA_8MMA_AtomIJNSA_4SM904GMMA26MMA_64x128x16_F32F16F16_SSILNSQ_5MajorE0ELSS_1ELNSQ_7ScaleInE1ELST_1EEEEEENSA_6LayoutISE_NSB_IJNSC_ILi0EEESX_SX_EEEEENSB_IJNSA_10UnderscoreES10_S10_EEEEENS7_6detail26Sm90ImplicitGemmTileTraitsINSA_20SM90_TMA_LOAD_IM2COLENSA_14ComposedLayoutINSA_7SwizzleILi2ELi4ELi3EEENSA_18smem_ptr_flag_bitsILi16EEENSW_INSB_IJNSB_IJNSC_ILi8EEES1B_EEENSB_IJSJ_SD_EEENSB_IJSD_NSC_ILi18EEEEEEEEENSB_IJNSB_IJSJ_NSC_ILi256EEEEEENSB_IJSD_SX_EEENSB_IJSX_NSC_ILi2048EEEEEEEEEEEEEvEENS14_INSA_13SM90_TMA_LOADENS16_INS17_ILi3ELi4ELi3EEES1A_NSW_INSB_IJNSB_IJSH_NSC_ILi2EEEEEENSB_IJS1B_NSC_ILi4EEEEEES1F_EEENSB_IJNSB_IJSD_S1K_EEENSB_IJSH_NSC_ILi512EEEEEENSB_IJSX_NSC_ILi4096EEEEEEEEEEEEEvEEEENS_8epilogue10collective6detail29Sm90TmaWarpSpecializedAdapterINS28_15DefaultEpilogueISM_NSB_IJNSB_IJlllEEESD_SX_EEES2D_NS27_6thread17LinearCombinationISM_Li1EffLNS2E_9ScaleType4KindE0ELNS_15FloatRoundStyleE2ESM_EENS_4gemm15EpilogueDefaultEEEEEvvEEEEvNT_6ParamsE --------------------------
	.section	.nv.constant0._ZN7cutlass13device_kernelINS_4conv6kernel13ConvUniversalINS1_16ConvProblemShapeILNS1_8OperatorE1ELi2EEENS1_10collective14CollectiveConvINS1_46MainloopSm90TmaGmmaWarpSpecializedImplicitGemmILS5_1ELi18ELi2EN4cute5tupleIJNSA_1CILi1EEESD_SD_EEENS1_36KernelImplicitTmaWarpSpecializedSm90ELi1EEENSB_IJNSC_ILi64EEENSC_ILi128EEENSB_IJNSC_ILi32EEEEEEEEENS_6half_tESM_NSA_8TiledMMAINSA_8MMA_AtomIJNSA_4SM904GMMA26MMA_64x128x16_F32F16F16_SSILNSQ_5MajorE0ELSS_1ELNSQ_7ScaleInE1ELST_1EEEEEENSA_6LayoutISE_NSB_IJNSC_ILi0EEESX_SX_EEEEENSB_IJNSA_10UnderscoreES10_S10_EEEEENS7_6detail26Sm90ImplicitGemmTileTraitsINSA_20SM90_TMA_LOAD_IM2COLENSA_14ComposedLayoutINSA_7SwizzleILi2ELi4ELi3EEENSA_18smem_ptr_flag_bitsILi16EEENSW_INSB_IJNSB_IJNSC_ILi8EEES1B_EEENSB_IJSJ_SD_EEENSB_IJSD_NSC_ILi18EEEEEEEEENSB_IJNSB_IJSJ_NSC_ILi256EEEEEENSB_IJSD_SX_EEENSB_IJSX_NSC_ILi2048EEEEEEEEEEEEEvEENS14_INSA_13SM90_TMA_LOADENS16_INS17_ILi3ELi4ELi3EEES1A_NSW_INSB_IJNSB_IJSH_NSC_ILi2EEEEEENSB_IJS1B_NSC_ILi4EEEEEES1F_EEENSB_IJNSB_IJSD_S1K_EEENSB_IJSH_NSC_ILi512EEEEEENSB_IJSX_NSC_ILi4096EEEEEEEEEEEEEvEEEENS_8epilogue10collective6detail29Sm90TmaWarpSpecializedAdapterINS28_15DefaultEpilogueISM_NSB_IJNSB_IJlllEEESD_SX_EEES2D_NS27_6thread17LinearCombinationISM_Li1EffLNS2E_9ScaleType4KindE0ELNS_15FloatRoundStyleE2ESM_EENS_4gemm15EpilogueDefaultEEEEEvvEEEEvNT_6ParamsE,"a",@progbits
	.sectionflags	@""
	.align	4
.nv.constant0._ZN7cutlass13device_kernelINS_4conv6kernel13ConvUniversalINS1_16ConvProblemShapeILNS1_8OperatorE1ELi2EEENS1_10collective14CollectiveConvINS1_46MainloopSm90TmaGmmaWarpSpecializedImplicitGemmILS5_1ELi18ELi2EN4cute5tupleIJNSA_1CILi1EEESD_SD_EEENS1_36KernelImplicitTmaWarpSpecializedSm90ELi1EEENSB_IJNSC_ILi64EEENSC_ILi128EEENSB_IJNSC_ILi32EEEEEEEEENS_6half_tESM_NSA_8TiledMMAINSA_8MMA_AtomIJNSA_4SM904GMMA26MMA_64x128x16_F32F16F16_SSILNSQ_5MajorE0ELSS_1ELNSQ_7ScaleInE1ELST_1EEEEEENSA_6LayoutISE_NSB_IJNSC_ILi0EEESX_SX_EEEEENSB_IJNSA_10UnderscoreES10_S10_EEEEENS7_6detail26Sm90ImplicitGemmTileTraitsINSA_20SM90_TMA_LOAD_IM2COLENSA_14ComposedLayoutINSA_7SwizzleILi2ELi4ELi3EEENSA_18smem_ptr_flag_bitsILi16EEENSW_INSB_IJNSB_IJNSC_ILi8EEES1B_EEENSB_IJSJ_SD_EEENSB_IJSD_NSC_ILi18EEEEEEEEENSB_IJNSB_IJSJ_NSC_ILi256EEEEEENSB_IJSD_SX_EEENSB_IJSX_NSC_ILi2048EEEEEEEEEEEEEvEENS14_INSA_13SM90_TMA_LOADENS16_INS17_ILi3ELi4ELi3EEES1A_NSW_INSB_IJNSB_IJSH_NSC_ILi2EEEEEENSB_IJS1B_NSC_ILi4EEEEEES1F_EEENSB_IJNSB_IJSD_S1K_EEENSB_IJSH_NSC_ILi512EEEEEENSB_IJSX_NSC_ILi4096EEEEEEEEEEEEEvEEEENS_8epilogue10collective6detail29Sm90TmaWarpSpecializedAdapterINS28_15DefaultEpilogueISM_NSB_IJNSB_IJlllEEESD_SX_EEES2D_NS27_6thread17LinearCombinationISM_Li1EffLNS2E_9ScaleType4KindE0ELNS_15FloatRoundStyleE2ESM_EENS_4gemm15EpilogueDefaultEEEEEvvEEEEvNT_6ParamsE:
	.zero		1536


//--------------------- SYMBOLS --------------------------

	.type		.nv.reservedSmem.offset0,@object
	.size		.nv.reservedSmem.offset0,0x4
